def attn_fwd(
    Q,
    K,
    V,
    Out,
    Lse,
    sm_scale,
    stride_qz,
    stride_qh,
    stride_qm,
    stride_qk,
    stride_kz,
    stride_kh,
    stride_kn,
    stride_kk,
    stride_vz,
    stride_vh,
    stride_vn,
    stride_vk,
    stride_oz,
    stride_oh,
    stride_om,
    stride_ok,
    seqlen_q,
    seqlen_k,
    BLOCK_M: tl.constexpr,
    BLOCK_N: tl.constexpr,
    HEAD_DIM: tl.constexpr,
    CAUSAL: tl.constexpr,
):
    start_m = tl.program_id(0)
    off_hz = tl.program_id(1)
    q_off = off_hz * stride_qh
    k_off = off_hz * stride_kh
    v_off = off_hz * stride_vh
    offs_m = start_m * BLOCK_M + tl.arange(0, BLOCK_M)
    offs_d = tl.arange(0, HEAD_DIM)
    offs_n = tl.arange(0, BLOCK_N)
    q_ptrs = Q + q_off + offs_m[:, None] * stride_qm + offs_d[None, :] * stride_qk
    k_ptrs = K + k_off + offs_d[:, None] * stride_kk + offs_n[None, :] * stride_kn
    v_ptrs = V + v_off + offs_n[:, None] * stride_vn + offs_d[None, :] * stride_vk
    m_i = tl.full([BLOCK_M], float("-inf"), dtype=tl.float32)
    l_i = tl.zeros([BLOCK_M], dtype=tl.float32) + 1.0
    acc = tl.zeros([BLOCK_M, HEAD_DIM], dtype=tl.float32)
    q = tl.load(q_ptrs)
    acc, l_i, m_i = _attn_fwd_inner(
        acc,
        l_i,
        m_i,
        q,
        k_ptrs,
        v_ptrs,
        sm_scale,
        stride_kn,
        stride_vn,
        start_m,
        seqlen_k,
        BLOCK_M,
        BLOCK_N,
        HEAD_DIM,
        CAUSAL,
    )
    acc = acc / l_i[:, None]
    lse = m_i + tl.math.log2(l_i) / 1.4426950408889634
    o_ptrs = (
        Out
        + off_hz * stride_oh
        + offs_m[:, None] * stride_om
        + offs_d[None, :] * stride_ok
    )
    tl.store(o_ptrs, acc.to(Out.dtype.element_ty))
    tl.store(Lse + off_hz * seqlen_q + offs_m, lse)

# config = {"BLOCK_M": 64, "BLOCK_N": 16, "HEAD_DIM": 512, "arch": "sm_90", "causal": true, "dtype": "fp16", "num_stages": 2, "num_warps": 8}
# arch = sm_90


// ===== COMPILED SASS (sm_90a) =====

	.target	sm_90a

	.elftype	@"ET_EXEC"


//--------------------- .note.nv.tkinfo           --------------------------
	.section	.note.nv.tkinfo,"",@"SHT_NOTE"
	.sectionflags	@"SHF_NOTE_NV_TKINFO"
	.tkinfo
        /*0018*/ 	.word	0x00000002
        /*0030*/ 	.string	""
        /*0030*/ 	.string	"ptxas"
        /*0030*/ 	.string	"Cuda compilation tools, release 13.0, V13.0.88"
        /*0030*/ 	.string	"Build cuda_13.0.r13.0/compiler.36424714_0"
        /*0030*/ 	.string	"-v  -suppress-debug-info  -lineinfo  -arch sm_90a "



//--------------------- .note.nv.cuinfo           --------------------------
	.section	.note.nv.cuinfo,"",@"SHT_NOTE"
	.sectionflags	@"SHF_NOTE_NV_CUINFO"
        /*0018*/ 	.short	0x0002
        /*001a*/ 	.short	0x005a
        /*001c*/ 	.short	0x0082
	.zero		2


//--------------------- .nv.info                  --------------------------
	.section	.nv.info,"",@"SHT_CUDA_INFO"
	.align	4


	//----- nvinfo : EIATTR_REGCOUNT
	.align		4
        /*0000*/ 	.byte	0x04, 0x2f
        /*0002*/ 	.short	(.L_2 - .L_1)
	.align		4
.L_1:
        /*0004*/ 	.word	index@(attn_fwd)
        /*0008*/ 	.word	0x000000ff


	//----- nvinfo : EIATTR_FRAME_SIZE
	.align		4
.L_2:
        /*000c*/ 	.byte	0x04, 0x11
        /*000e*/ 	.short	(.L_4 - .L_3)
	.align		4
.L_3:
        /*0010*/ 	.word	index@(attn_fwd)
        /*0014*/ 	.word	0x00000168


	//----- nvinfo : EIATTR_MIN_STACK_SIZE
	.align		4
.L_4:
        /*0018*/ 	.byte	0x04, 0x12
        /*001a*/ 	.short	(.L_6 - .L_5)
	.align		4
.L_5:
        /*001c*/ 	.word	index@(attn_fwd)
        /*0020*/ 	.word	0x00000168
.L_6:


//--------------------- .nv.compat                --------------------------
	.section	.nv.compat,"",@"SHT_CUDA_COMPAT_INFO"
	.align	4
        /*0000*/ 	.byte	0x02, 0x09, 0x01, 0x00, 0x02, 0x02, 0x04, 0x00, 0x02, 0x05, 0x05, 0x00, 0x03, 0x07, 0x01, 0x01
        /*0010*/ 	.byte	0x02, 0x03, 0x00, 0x00, 0x02, 0x06, 0x01, 0x00, 0x04, 0x0b, 0x08, 0x00, 0x00, 0x00, 0x00, 0x00
        /*0020*/ 	.byte	0x00, 0x00, 0x00, 0x00


//--------------------- .nv.info.attn_fwd         --------------------------
	.section	.nv.info.attn_fwd,"",@"SHT_CUDA_INFO"
	.sectionflags	@""
	.align	4


	//----- nvinfo : EIATTR_CUDA_API_VERSION
	.align		4
        /*0000*/ 	.byte	0x04, 0x37
        /*0002*/ 	.short	(.L_8 - .L_7)
.L_7:
        /*0004*/ 	.word	0x00000082


	//----- nvinfo : EIATTR_KPARAM_INFO
	.align		4
.L_8:
        /*0008*/ 	.byte	0x04, 0x17
        /*000a*/ 	.short	(.L_10 - .L_9)
.L_9:
        /*000c*/ 	.word	0x00000000
        /*0010*/ 	.short	0x0019
        /*0012*/ 	.short	0x0080
        /*0014*/ 	.byte	0x00, 0xf4, 0x21, 0x00


	//----- nvinfo : EIATTR_KPARAM_INFO
	.align		4
.L_10:
        /*0018*/ 	.byte	0x04, 0x17
        /*001a*/ 	.short	(.L_12 - .L_11)
.L_11:
        /*001c*/ 	.word	0x00000000
        /*0020*/ 	.short	0x0018
        /*0022*/ 	.short	0x0078
        /*0024*/ 	.byte	0x00, 0xf4, 0x21, 0x00


	//----- nvinfo : EIATTR_KPARAM_INFO
	.align		4
.L_12:
        /*0028*/ 	.byte	0x04, 0x17
        /*002a*/ 	.short	(.L_14 - .L_13)
.L_13:
        /*002c*/ 	.word	0x00000000
        /*0030*/ 	.short	0x0017
        /*0032*/ 	.short	0x0070
        /*0034*/ 	.byte	0x00, 0xf0, 0x11, 0x00


	//----- nvinfo : EIATTR_KPARAM_INFO
	.align		4
.L_14:
        /*0038*/ 	.byte	0x04, 0x17
        /*003a*/ 	.short	(.L_16 - .L_15)
.L_15:
        /*003c*/ 	.word	0x00000000
        /*0040*/ 	.short	0x0016
        /*0042*/ 	.short	0x006c
        /*0044*/ 	.byte	0x00, 0xf0, 0x11, 0x00


	//----- nvinfo : EIATTR_KPARAM_INFO
	.align		4
.L_16:
        /*0048*/ 	.byte	0x04, 0x17
        /*004a*/ 	.short	(.L_18 - .L_17)
.L_17:
        /*004c*/ 	.word	0x00000000
        /*0050*/ 	.short	0x0015
        /*0052*/ 	.short	0x0068
        /*0054*/ 	.byte	0x00, 0xf0, 0x11, 0x00


	//----- nvinfo : EIATTR_KPARAM_INFO
	.align		4
.L_18:
        /*0058*/ 	.byte	0x04, 0x17
        /*005a*/ 	.short	(.L_20 - .L_19)
.L_19:
        /*005c*/ 	.word	0x00000000
        /*0060*/ 	.short	0x0014
        /*0062*/ 	.short	0x0064
        /*0064*/ 	.byte	0x00, 0xf0, 0x11, 0x00


	//----- nvinfo : EIATTR_KPARAM_INFO
	.align		4
.L_20:
        /*0068*/ 	.byte	0x04, 0x17
        /*006a*/ 	.short	(.L_22 - .L_21)
.L_21:
        /*006c*/ 	.word	0x00000000
        /*0070*/ 	.short	0x0013
        /*0072*/ 	.short	0x0060
        /*0074*/ 	.byte	0x00, 0xf0, 0x11, 0x00


	//----- nvinfo : EIATTR_KPARAM_INFO
	.align		4
.L_22:
        /*0078*/ 	.byte	0x04, 0x17
        /*007a*/ 	.short	(.L_24 - .L_23)
.L_23:
        /*007c*/ 	.word	0x00000000
        /*0080*/ 	.short	0x0012
        /*0082*/ 	.short	0x005c
        /*0084*/ 	.byte	0x00, 0xf0, 0x11, 0x00


	//----- nvinfo : EIATTR_KPARAM_INFO
	.align		4
.L_24:
        /*0088*/ 	.byte	0x04, 0x17
        /*008a*/ 	.short	(.L_26 - .L_25)
.L_25:
        /*008c*/ 	.word	0x00000000
        /*0090*/ 	.short	0x0011
        /*0092*/ 	.short	0x0058
        /*0094*/ 	.byte	0x00, 0xf0, 0x11, 0x00


	//----- nvinfo : EIATTR_KPARAM_INFO
	.align		4
.L_26:
        /*0098*/ 	.byte	0x04, 0x17
        /*009a*/ 	.short	(.L_28 - .L_27)
.L_27:
        /*009c*/ 	.word	0x00000000
        /*00a0*/ 	.short	0x0010
        /*00a2*/ 	.short	0x0054
        /*00a4*/ 	.byte	0x00, 0xf0, 0x11, 0x00


	//----- nvinfo : EIATTR_KPARAM_INFO
	.align		4
.L_28:
        /*00a8*/ 	.byte	0x04, 0x17
        /*00aa*/ 	.short	(.L_30 - .L_29)
.L_29:
        /*00ac*/ 	.word	0x00000000
        /*00b0*/ 	.short	0x000f
        /*00b2*/ 	.short	0x0050
        /*00b4*/ 	.byte	0x00, 0xf0, 0x11, 0x00


	//----- nvinfo : EIATTR_KPARAM_INFO
	.align		4
.L_30:
        /*00b8*/ 	.byte	0x04, 0x17
        /*00ba*/ 	.short	(.L_32 - .L_31)
.L_31:
        /*00bc*/ 	.word	0x00000000
        /*00c0*/ 	.short	0x000e
        /*00c2*/ 	.short	0x004c
        /*00c4*/ 	.byte	0x00, 0xf0, 0x11, 0x00


	//----- nvinfo : EIATTR_KPARAM_INFO
	.align		4
.L_32:
        /*00c8*/ 	.byte	0x04, 0x17
        /*00ca*/ 	.short	(.L_34 - .L_33)
.L_33:
        /*00cc*/ 	.word	0x00000000
        /*00d0*/ 	.short	0x000d
        /*00d2*/ 	.short	0x0048
        /*00d4*/ 	.byte	0x00, 0xf0, 0x11, 0x00


	//----- nvinfo : EIATTR_KPARAM_INFO
	.align		4
.L_34:
        /*00d8*/ 	.byte	0x04, 0x17
        /*00da*/ 	.short	(.L_36 - .L_35)
.L_35:
        /*00dc*/ 	.word	0x00000000
        /*00e0*/ 	.short	0x000c
        /*00e2*/ 	.short	0x0044
        /*00e4*/ 	.byte	0x00, 0xf0, 0x11, 0x00


	//----- nvinfo : EIATTR_KPARAM_INFO
	.align		4
.L_36:
        /*00e8*/ 	.byte	0x04, 0x17
        /*00ea*/ 	.short	(.L_38 - .L_37)
.L_37:
        /*00ec*/ 	.word	0x00000000
        /*00f0*/ 	.short	0x000b
        /*00f2*/ 	.short	0x0040
        /*00f4*/ 	.byte	0x00, 0xf0, 0x11, 0x00


	//----- nvinfo : EIATTR_KPARAM_INFO
	.align		4
.L_38:
        /*00f8*/ 	.byte	0x04, 0x17
        /*00fa*/ 	.short	(.L_40 - .L_39)
.L_39:
        /*00fc*/ 	.word	0x00000000
        /*0100*/ 	.short	0x000a
        /*0102*/ 	.short	0x003c
        /*0104*/ 	.byte	0x00, 0xf0, 0x11, 0x00


	//----- nvinfo : EIATTR_KPARAM_INFO
	.align		4
.L_40:
        /*0108*/ 	.byte	0x04, 0x17
        /*010a*/ 	.short	(.L_42 - .L_41)
.L_41:
        /*010c*/ 	.word	0x00000000
        /*0110*/ 	.short	0x0009
        /*0112*/ 	.short	0x0038
        /*0114*/ 	.byte	0x00, 0xf0, 0x11, 0x00


	//----- nvinfo : EIATTR_KPARAM_INFO
	.align		4
.L_42:
        /*0118*/ 	.byte	0x04, 0x17
        /*011a*/ 	.short	(.L_44 - .L_43)
.L_43:
        /*011c*/ 	.word	0x00000000
        /*0120*/ 	.short	0x0008
        /*0122*/ 	.short	0x0034
        /*0124*/ 	.byte	0x00, 0xf0, 0x11, 0x00


	//----- nvinfo : EIATTR_KPARAM_INFO
	.align		4
.L_44:
        /*0128*/ 	.byte	0x04, 0x17
        /*012a*/ 	.short	(.L_46 - .L_45)
.L_45:
        /*012c*/ 	.word	0x00000000
        /*0130*/ 	.short	0x0007
        /*0132*/ 	.short	0x0030
        /*0134*/ 	.byte	0x00, 0xf0, 0x11, 0x00


	//----- nvinfo : EIATTR_KPARAM_INFO
	.align		4
.L_46:
        /*0138*/ 	.byte	0x04, 0x17
        /*013a*/ 	.short	(.L_48 - .L_47)
.L_47:
        /*013c*/ 	.word	0x00000000
        /*0140*/ 	.short	0x0006
        /*0142*/ 	.short	0x002c
        /*0144*/ 	.byte	0x00, 0xf0, 0x11, 0x00


	//----- nvinfo : EIATTR_KPARAM_INFO
	.align		4
.L_48:
        /*0148*/ 	.byte	0x04, 0x17
        /*014a*/ 	.short	(.L_50 - .L_49)
.L_49:
        /*014c*/ 	.word	0x00000000
        /*0150*/ 	.short	0x0005
        /*0152*/ 	.short	0x0028
        /*0154*/ 	.byte	0x00, 0xf0, 0x11, 0x00


	//----- nvinfo : EIATTR_KPARAM_INFO
	.align		4
.L_50:
        /*0158*/ 	.byte	0x04, 0x17
        /*015a*/ 	.short	(.L_52 - .L_51)
.L_51:
        /*015c*/ 	.word	0x00000000
        /*0160*/ 	.short	0x0004
        /*0162*/ 	.short	0x0020
        /*0164*/ 	.byte	0x00, 0xf4, 0x21, 0x00


	//----- nvinfo : EIATTR_KPARAM_INFO
	.align		4
.L_52:
        /*0168*/ 	.byte	0x04, 0x17
        /*016a*/ 	.short	(.L_54 - .L_53)
.L_53:
        /*016c*/ 	.word	0x00000000
        /*0170*/ 	.short	0x0003
        /*0172*/ 	.short	0x0018
        /*0174*/ 	.byte	0x00, 0xf4, 0x21, 0x00


	//----- nvinfo : EIATTR_KPARAM_INFO
	.align		4
.L_54:
        /*0178*/ 	.byte	0x04, 0x17
        /*017a*/ 	.short	(.L_56 - .L_55)
.L_55:
        /*017c*/ 	.word	0x00000000
        /*0180*/ 	.short	0x0002
        /*0182*/ 	.short	0x0010
        /*0184*/ 	.byte	0x00, 0xf4, 0x21, 0x00


	//----- nvinfo : EIATTR_KPARAM_INFO
	.align		4
.L_56:
        /*0188*/ 	.byte	0x04, 0x17
        /*018a*/ 	.short	(.L_58 - .L_57)
.L_57:
        /*018c*/ 	.word	0x00000000
        /*0190*/ 	.short	0x0001
        /*0192*/ 	.short	0x0008
        /*0194*/ 	.byte	0x00, 0xf4, 0x21, 0x00


	//----- nvinfo : EIATTR_KPARAM_INFO
	.align		4
.L_58:
        /*0198*/ 	.byte	0x04, 0x17
        /*019a*/ 	.short	(.L_60 - .L_59)
.L_59:
        /*019c*/ 	.word	0x00000000
        /*01a0*/ 	.short	0x0000
        /*01a2*/ 	.short	0x0000
        /*01a4*/ 	.byte	0x00, 0xf4, 0x21, 0x00


	//----- nvinfo : EIATTR_SPARSE_MMA_MASK
	.align		4
.L_60:
        /*01a8*/ 	.byte	0x03, 0x50
        /*01aa*/ 	.short	0x0000


	//----- nvinfo : EIATTR_MAXREG_COUNT
	.align		4
        /*01ac*/ 	.byte	0x03, 0x1b
        /*01ae*/ 	.short	0x00ff


	//----- nvinfo : EIATTR_NUM_BARRIERS
	.align		4
        /*01b0*/ 	.byte	0x02, 0x4c
        /*01b2*/ 	.byte	0x01
	.zero		1


	//----- nvinfo : EIATTR_ANNOTATIONS
	.align		4
        /*01b4*/ 	.byte	0x04, 0x55
        /*01b6*/ 	.short	(.L_62 - .L_61)


	//   ....[0]....
.L_61:
        /*01b8*/ 	.word	0x00000001
        /*01bc*/ 	.byte	0x60, 0x30, 0x00, 0x00, 0x01, 0x00, 0x00, 0x00, 0xa0, 0x30, 0x00, 0x00, 0x01, 0x00, 0x00, 0x00
        /* <DEDUP_REMOVED lines=43> */
        /*047c*/ 	.byte	0xf0, 0x52, 0x00, 0x00, 0x01, 0x00, 0x00, 0x00, 0x30, 0x6b, 0x00, 0x00


	//----- nvinfo : EIATTR_MERCURY_ISA_VERSION
	.align		4
.L_62:
        /*0488*/ 	.byte	0x03, 0x5f
        /*048a*/ 	.short	0x0101


	//----- nvinfo : EIATTR_COOP_GROUP_MASK_REGIDS
	.align		4
        /*048c*/ 	.byte	0x04, 0x29
        /*048e*/ 	.short	(.L_64 - .L_63)


	//   ....[0]....
.L_63:
        /*0490*/ 	.word	0xffffffff


	//   ....[1]....
        /*0494*/ 	.word	0xffffffff


	//   ....[2]....
        /*0498*/ 	.word	0xffffffff


	//   ....[3]....
        /*049c*/ 	.word	0xffffffff


	//   ....[4]....
        /*04a0*/ 	.word	0xffffffff


	//   ....[5]....
        /*04a4*/ 	.word	0xffffffff


	//   ....[6]....
        /*04a8*/ 	.word	0xffffffff


	//   ....[7]....
        /*04ac*/ 	.word	0xffffffff


	//----- nvinfo : EIATTR_COOP_GROUP_INSTR_OFFSETS
	.align		4
.L_64:
        /*04b0*/ 	.byte	0x04, 0x28
        /*04b2*/ 	.short	(.L_66 - .L_65)


	//   ....[0]....
.L_65:
        /*04b4*/ 	.word	0x00006a40


	//   ....[1]....
        /*04b8*/ 	.word	0x00006b50


	//   ....[2]....
        /*04bc*/ 	.word	0x00006b60


	//   ....[3]....
        /*04c0*/ 	.word	0x00006b90


	//   ....[4]....
        /*04c4*/ 	.word	0x00007960


	//   ....[5]....
        /*04c8*/ 	.word	0x00007970


	//   ....[6]....
        /*04cc*/ 	.word	0x000079d0


	//   ....[7]....
        /*04d0*/ 	.word	0x000079e0


	//----- nvinfo : EIATTR_EXIT_INSTR_OFFSETS
	.align		4
.L_66:
        /*04d4*/ 	.byte	0x04, 0x1c
        /*04d6*/ 	.short	(.L_68 - .L_67)


	//   ....[0]....
.L_67:
        /*04d8*/ 	.word	0x0000cd80


	//   ....[1]....
        /*04dc*/ 	.word	0x0000ce30


	//----- nvinfo : EIATTR_REQNTID
	.align		4
.L_68:
        /*04e0*/ 	.byte	0x04, 0x10
        /*04e2*/ 	.short	(.L_70 - .L_69)
.L_69:
        /*04e4*/ 	.word	0x00000100
        /*04e8*/ 	.word	0x00000001
        /*04ec*/ 	.word	0x00000001


	//----- nvinfo : EIATTR_CBANK_PARAM_SIZE
	.align		4
.L_70:
        /*04f0*/ 	.byte	0x03, 0x19
        /*04f2*/ 	.short	0x0088


	//----- nvinfo : EIATTR_PARAM_CBANK
	.align		4
        /*04f4*/ 	.byte	0x04, 0x0a
        /*04f6*/ 	.short	(.L_72 - .L_71)
	.align		4
.L_71:
        /*04f8*/ 	.word	index@(.nv.constant0.attn_fwd)
        /*04fc*/ 	.short	0x0210
        /*04fe*/ 	.short	0x0088


	//----- nvinfo : EIATTR_SW_WAR
	.align		4
.L_72:
        /*0500*/ 	.byte	0x04, 0x36
        /*0502*/ 	.short	(.L_74 - .L_73)
.L_73:
        /*0504*/ 	.word	0x00000008
.L_74:


//--------------------- .nv.callgraph             --------------------------
	.section	.nv.callgraph,"",@"SHT_CUDA_CALLGRAPH"
	.align	4
	.sectionentsize	8
	.align		4
        /*0000*/ 	.word	0x00000000
	.align		4
        /*0004*/ 	.word	0xffffffff
	.align		4
        /*0008*/ 	.word	0x00000000
	.align		4
        /*000c*/ 	.word	0xfffffffe
	.align		4
        /*0010*/ 	.word	0x00000000
	.align		4
        /*0014*/ 	.word	0xfffffffd
	.align		4
        /*0018*/ 	.word	0x00000000
	.align		4
        /*001c*/ 	.word	0xfffffffc


//--------------------- .nv.constant4             --------------------------
	.section	.nv.constant4,"a",@progbits
	.align	8
	.align		8
.nv.constant4:
        /*0000*/ 	.dword	_$_str


//--------------------- .text.attn_fwd            --------------------------
	.section	.text.attn_fwd,"ax",@progbits
	.align	128
        .global         attn_fwd
        .type           attn_fwd,@function
        .size           attn_fwd,(.L_x_3 - attn_fwd)
        .other          attn_fwd,@"STO_CUDA_ENTRY STV_DEFAULT"
attn_fwd:
.text.attn_fwd:
[----:B------:R-:W0:Y:S01]  /*0000*/  LDC R1, c[0x0][0x28] ;  /* 0x00000a00ff017b82 */ /* 0x000e220000000800 */
[----:B------:R-:W1:Y:S07]  /*0010*/  S2R R0, SR_CTAID.X ;  /* 0x0000000000007919 */ /* 0x000e6e0000002500 */
[----:B------:R-:W2:Y:S01]  /*0020*/  LDC.64 R2, c[0x0][0x240] ;  /* 0x00009000ff027b82 */ /* 0x000ea20000000a00 */
[----:B------:R-:W-:Y:S01]  /*0030*/  ULDC.64 UR60, c[0x0][0x208] ;  /* 0x00008200003c7ab9 */ /* 0x000fe20000000a00 */
[----:B0-----:R-:W-:Y:S01]  /*0040*/  VIADD R1, R1, 0xfffffe98 ;  /* 0xfffffe9801017836 */ /* 0x001fe20000000000 */
[----:B------:R-:W0:Y:S01]  /*0050*/  S2R R160, SR_TID.X ;  /* 0x0000000000a07919 */ /* 0x000e220000002100 */
[----:B------:R-:W2:Y:S04]  /*0060*/  S2R R161, SR_CTAID.Y ;  /* 0x0000000000a17919 */ /* 0x000ea80000002600 */
[----:B------:R-:W3:Y:S08]  /*0070*/  LDC R17, c[0x0][0x248] ;  /* 0x00009200ff117b82 */ /* 0x000ef00000000800 */
[----:B------:R-:W4:Y:S01]  /*0080*/  LDC.64 R8, c[0x0][0x210] ;  /* 0x00008400ff087b82 */ /* 0x000f220000000a00 */
[----:B-1----:R-:W-:Y:S01]  /*0090*/  IMAD.SHL.U32 R0, R0, 0x40, RZ ;  /* 0x0000004000007824 */ /* 0x002fe200078e00ff */
[----:B0-----:R-:W-:-:S04]  /*00a0*/  SHF.R.U32.HI R4, RZ, 0x6, R160 ;  /* 0x00000006ff047819 */ /* 0x001fc800000116a0 */
[----:B------:R-:W-:Y:S02]  /*00b0*/  LOP3.LUT R6, R0, 0x3f, R160, 0xf8, !PT ;  /* 0x0000003f00067812 */ /* 0x000fe400078ef8a0 */
[----:B------:R-:W-:Y:S01]  /*00c0*/  SGXT.U32 R5, R4, 0x2 ;  /* 0x000000020405781a */ /* 0x000fe20000000000 */
[----:B--2---:R-:W-:Y:S02]  /*00d0*/  IMAD R2, R161, R2, RZ ;  /* 0x00000002a1027224 */ /* 0x004fe400078e02ff */
[----:B------:R-:W-:Y:S02]  /*00e0*/  IMAD R3, R6, R3, RZ ;  /* 0x0000000306037224 */ /* 0x000fe400078e02ff */
[----:B---3--:R-:W-:Y:S02]  /*00f0*/  IMAD R6, R5, R17, RZ ;  /* 0x0000001105067224 */ /* 0x008fe400078e02ff */
[----:B------:R-:W-:Y:S02]  /*0100*/  IMAD.SHL.U32 R5, R2, 0x2, RZ ;  /* 0x0000000202057824 */ /* 0x000fe400078e00ff */
[----:B------:R-:W-:-:S02]  /*0110*/  IMAD.SHL.U32 R4, R3, 0x2, RZ ;  /* 0x0000000203047824 */ /* 0x000fc400078e00ff */
[----:B------:R-:W-:-:S03]  /*0120*/  IMAD.HI R2, R2, 0x2, RZ ;  /* 0x0000000202027827 */ /* 0x000fc600078e02ff */
[----:B----4-:R-:W-:Y:S01]  /*0130*/  IADD3 R5, P0, P1, R4, R8, R5 ;  /* 0x0000000804057210 */ /* 0x010fe2000791e005 */
[----:B------:R-:W-:-:S04]  /*0140*/  IMAD.HI R3, R3, 0x2, RZ ;  /* 0x0000000203037827 */ /* 0x000fc800078e02ff */
[----:B------:R-:W-:Y:S01]  /*0150*/  IMAD R14, R17, 0x4, R6 ;  /* 0x00000004110e7824 */ /* 0x000fe200078e0206 */
[----:B------:R-:W-:Y:S02]  /*0160*/  IADD3.X R3, R3, R9, R2, P0, P1 ;  /* 0x0000000903037210 */ /* 0x000fe400007e2402 */
[----:B------:R-:W-:Y:S01]  /*0170*/  LEA R8, P0, R6, R5, 0x1 ;  /* 0x0000000506087211 */ /* 0x000fe200078008ff */
[----:B------:R-:W-:-:S03]  /*0180*/  IMAD R4, R17, 0x4, R14 ;  /* 0x0000000411047824 */ /* 0x000fc600078e020e */
[----:B------:R-:W-:Y:S01]  /*0190*/  LEA.HI.X.SX32 R9, R6, R3, 0x1, P0 ;  /* 0x0000000306097211 */ /* 0x000fe200000f0eff */
[C---:B------:R-:W-:Y:S01]  /*01a0*/  IMAD R6, R17.reuse, 0x4, R4 ;  /* 0x0000000411067824 */ /* 0x040fe200078e0204 */
[-C--:B------:R-:W-:Y:S02]  /*01b0*/  LEA R12, P1, R4, R5.reuse, 0x1 ;  /* 0x00000005040c7211 */ /* 0x080fe400078208ff */
[----:B------:R-:W-:Y:S01]  /*01c0*/  LEA R10, P0, R14, R5, 0x1 ;  /* 0x000000050e0a7211 */ /* 0x000fe200078008ff */
[C---:B------:R-:W-:Y:S01]  /*01d0*/  IMAD R16, R17.reuse, 0x4, R6 ;  /* 0x0000000411107824 */ /* 0x040fe200078e0206 */
[-C--:B------:R-:W-:Y:S01]  /*01e0*/  LEA.HI.X.SX32 R13, R4, R3.reuse, 0x1, P1 ;  /* 0x00000003040d7211 */ /* 0x080fe200008f0eff */
[----:B------:R-:W2:Y:S01]  /*01f0*/  LDG.E.U16 R2, desc[UR60][R8.64] ;  /* 0x0000003c08027981 */ /* 0x000ea2000c1e1500 */
[----:B------:R-:W-:Y:S01]  /*0200*/  LEA.HI.X.SX32 R11, R14, R3, 0x1, P0 ;  /* 0x000000030e0b7211 */ /* 0x000fe200000f0eff */
[----:B------:R-:W-:Y:S01]  /*0210*/  IMAD R22, R17, 0x4, R16 ;  /* 0x0000000411167824 */ /* 0x000fe200078e0210 */
[-C--:B------:R-:W-:Y:S01]  /*0220*/  LEA R14, P0, R6, R5.reuse, 0x1 ;  /* 0x00000005060e7211 */ /* 0x080fe200078008ff */
[----:B------:R0:W3:Y:S01]  /*0230*/  LDG.E.U16 R4, desc[UR60][R12.64] ;  /* 0x0000003c0c047981 */ /* 0x0000e2000c1e1500 */
[----:B------:R-:W-:-:S02]  /*0240*/  LEA R18, P1, R16, R5, 0x1 ;  /* 0x0000000510127211 */ /* 0x000fc400078208ff */
[-C--:B------:R-:W-:Y:S02]  /*0250*/  LEA.HI.X.SX32 R15, R6, R3.reuse, 0x1, P0 ;  /* 0x00000003060f7211 */ /* 0x080fe400000f0eff */
[----:B------:R-:W-:Y:S01]  /*0260*/  LEA.HI.X.SX32 R19, R16, R3, 0x1, P1 ;  /* 0x0000000310137211 */ /* 0x000fe200008f0eff */
[C---:B------:R-:W-:Y:S01]  /*0270*/  IMAD R16, R17.reuse, 0x4, R22 ;  /* 0x0000000411107824 */ /* 0x040fe200078e0216 */
[C---:B------:R-:W-:Y:S01]  /*0280*/  LEA R20, P0, R22.reuse, R5, 0x1 ;  /* 0x0000000516147211 */ /* 0x040fe200078008ff */
[----:B------:R1:W4:Y:S03]  /*0290*/  LDG.E.U16 R7, desc[UR60][R14.64] ;  /* 0x0000003c0e077981 */ /* 0x000326000c1e1500 */
[----:B------:R-:W-:Y:S01]  /*02a0*/  LEA.HI.X.SX32 R21, R22, R3, 0x1, P0 ;  /* 0x0000000316157211 */ /* 0x000fe200000f0eff */
[C---:B0-----:R-:W-:Y:S01]  /*02b0*/  IMAD R12, R17.reuse, 0x4, R16 ;  /* 0x00000004110c7824 */ /* 0x041fe200078e0210 */
[C---:B------:R-:W-:Y:S01]  /*02c0*/  LEA R22, P0, R16.reuse, R5, 0x1 ;  /* 0x0000000510167211 */ /* 0x040fe200078008ff */
[----:B------:R0:W5:Y:S03]  /*02d0*/  LDG.E.U16 R8, desc[UR60][R18.64] ;  /* 0x0000003c12087981 */ /* 0x000166000c1e1500 */
[----:B------:R-:W-:Y:S01]  /*02e0*/  LEA.HI.X.SX32 R23, R16, R3, 0x1, P0 ;  /* 0x0000000310177211 */ /* 0x000fe200000f0eff */
[C---:B------:R-:W-:Y:S01]  /*02f0*/  IMAD R16, R17.reuse, 0x4, R12 ;  /* 0x0000000411107824 */ /* 0x040fe200078e020c */
[-C--:B------:R-:W-:Y:S01]  /*0300*/  LEA R24, P0, R12, R5.reuse, 0x1 ;  /* 0x000000050c187211 */ /* 0x080fe200078008ff */
[----:B------:R-:W4:Y:S02]  /*0310*/  LDG.E.U16 R6, desc[UR60][R10.64] ;  /* 0x0000003c0a067981 */ /* 0x000f24000c1e1500 */
[C---:B------:R-:W-:Y:S01]  /*0320*/  IMAD R30, R17.reuse, 0x4, R16 ;  /* 0x00000004111e7824 */ /* 0x040fe200078e0210 */
[----:B------:R-:W-:Y:S01]  /*0330*/  LEA R26, P1, R16, R5, 0x1 ;  /* 0x00000005101a7211 */ /* 0x000fe200078208ff */
[----:B------:R0:W4:Y:S01]  /*0340*/  LDG.E.U16 R9, desc[UR60][R20.64] ;  /* 0x0000003c14097981 */ /* 0x000122000c1e1500 */
[----:B------:R-:W-:Y:S01]  /*0350*/  LEA.HI.X.SX32 R25, R12, R3, 0x1, P0 ;  /* 0x000000030c197211 */ /* 0x000fe200000f0eff */
[----:B-1----:R-:W-:Y:S01]  /*0360*/  IMAD R14, R17, 0x4, R30 ;  /* 0x00000004110e7824 */ /* 0x002fe200078e021e */
[----:B------:R-:W-:-:S02]  /*0370*/  LEA R28, P0, R30, R5, 0x1 ;  /* 0x000000051e1c7211 */ /* 0x000fc400078008ff */
[-C--:B------:R-:W-:Y:S01]  /*0380*/  LEA.HI.X.SX32 R27, R16, R3.reuse, 0x1, P1 ;  /* 0x00000003101b7211 */ /* 0x080fe200008f0eff */
[C---:B------:R-:W-:Y:S01]  /*0390*/  IMAD R16, R17.reuse, 0x4, R14 ;  /* 0x0000000411107824 */ /* 0x040fe200078e020e */
[----:B------:R-:W-:Y:S01]  /*03a0*/  LEA.HI.X.SX32 R29, R30, R3, 0x1, P0 ;  /* 0x000000031e1d7211 */ /* 0x000fe200000f0eff */
[----:B------:R1:W4:Y:S01]  /*03b0*/  LDG.E.U16 R10, desc[UR60][R22.64] ;  /* 0x0000003c160a7981 */ /* 0x000322000c1e1500 */
[C---:B0-----:R-:W-:Y:S01]  /*03c0*/  LEA R18, P0, R14.reuse, R5, 0x1 ;  /* 0x000000050e127211 */ /* 0x041fe200078008ff */
[C---:B------:R-:W-:Y:S02]  /*03d0*/  IMAD R30, R17.reuse, 0x4, R16 ;  /* 0x00000004111e7824 */ /* 0x040fe400078e0210 */
[----:B------:R0:W4:Y:S01]  /*03e0*/  LDG.E.U16 R11, desc[UR60][R24.64] ;  /* 0x0000003c180b7981 */ /* 0x000122000c1e1500 */
[----:B------:R-:W-:Y:S01]  /*03f0*/  LEA.HI.X.SX32 R19, R14, R3, 0x1, P0 ;  /* 0x000000030e137211 */ /* 0x000fe200000f0eff */
[----:B------:R-:W-:Y:S01]  /*0400*/  IMAD R32, R17, 0x4, R30 ;  /* 0x0000000411207824 */ /* 0x000fe200078e021e */
[-C--:B------:R-:W-:Y:S01]  /*0410*/  LEA R20, P0, R16, R5.reuse, 0x1 ;  /* 0x0000000510147211 */ /* 0x080fe200078008ff */
[----:B------:R0:W4:Y:S01]  /*0420*/  LDG.E.U16 R12, desc[UR60][R26.64] ;  /* 0x0000003c1a0c7981 */ /* 0x000122000c1e1500 */
[----:B-1----:R-:W-:-:S02]  /*0430*/  LEA R22, P1, R30, R5, 0x1 ;  /* 0x000000051e167211 */ /* 0x002fc400078208ff */
[-C--:B------:R-:W-:Y:S01]  /*0440*/  LEA.HI.X.SX32 R21, R16, R3.reuse, 0x1, P0 ;  /* 0x0000000310157211 */ /* 0x080fe200000f0eff */
[----:B------:R1:W4:Y:S01]  /*0450*/  LDG.E.U16 R13, desc[UR60][R28.64] ;  /* 0x0000003c1c0d7981 */ /* 0x000322000c1e1500 */
[----:B------:R-:W-:Y:S01]  /*0460*/  LEA.HI.X.SX32 R23, R30, R3, 0x1, P1 ;  /* 0x000000031e177211 */ /* 0x000fe200008f0eff */
[C---:B------:R-:W-:Y:S01]  /*0470*/  IMAD R30, R17.reuse, 0x4, R32 ;  /* 0x00000004111e7824 */ /* 0x040fe200078e0220 */
[C---:B0-----:R-:W-:Y:S01]  /*0480*/  LEA R24, P0, R32.reuse, R5, 0x1 ;  /* 0x0000000520187211 */ /* 0x041fe200078008ff */
[----:B------:R-:W4:Y:S03]  /*0490*/  LDG.E.U16 R14, desc[UR60][R18.64] ;  /* 0x0000003c120e7981 */ /* 0x000f26000c1e1500 */
[----:B------:R-:W-:Y:S01]  /*04a0*/  LEA.HI.X.SX32 R25, R32, R3, 0x1, P0 ;  /* 0x0000000320197211 */ /* 0x000fe200000f0eff */
[C---:B------:R-:W-:Y:S01]  /*04b0*/  IMAD R32, R17.reuse, 0x4, R30 ;  /* 0x0000000411207824 */ /* 0x040fe200078e021e */
[C---:B------:R-:W-:Y:S01]  /*04c0*/  LEA R26, P0, R30.reuse, R5, 0x1 ;  /* 0x000000051e1a7211 */ /* 0x040fe200078008ff */
[----:B------:R0:W4:Y:S02]  /*04d0*/  LDG.E.U16 R16, desc[UR60][R22.64] ;  /* 0x0000003c16107981 */ /* 0x000124000c1e1500 */
[C---:B------:R-:W-:Y:S01]  /*04e0*/  IMAD R34, R17.reuse, 0x4, R32 ;  /* 0x0000000411227824 */ /* 0x040fe200078e0220 */
[----:B------:R-:W-:Y:S01]  /*04f0*/  LEA.HI.X.SX32 R27, R30, R3, 0x1, P0 ;  /* 0x000000031e1b7211 */ /* 0x000fe200000f0eff */
[----:B------:R0:W4:Y:S02]  /*0500*/  LDG.E.U16 R18, desc[UR60][R24.64] ;  /* 0x0000003c18127981 */ /* 0x000124000c1e1500 */
[C---:B------:R-:W-:Y:S01]  /*0510*/  IMAD R36, R17.reuse, 0x4, R34 ;  /* 0x0000000411247824 */ /* 0x040fe200078e0222 */
[C---:B-1----:R-:W-:Y:S01]  /*0520*/  LEA R28, P0, R32.reuse, R5, 0x1 ;  /* 0x00000005201c7211 */ /* 0x042fe200078008ff */
[----:B------:R1:W4:Y:S02]  /*0530*/  LDG.E.U16 R19, desc[UR60][R26.64] ;  /* 0x0000003c1a137981 */ /* 0x000324000c1e1500 */
[C---:B0-----:R-:W-:Y:S01]  /*0540*/  IMAD R22, R17.reuse, 0x4, R36 ;  /* 0x0000000411167824 */ /* 0x041fe200078e0224 */
[----:B------:R-:W-:Y:S01]  /*0550*/  LEA.HI.X.SX32 R29, R32, R3, 0x1, P0 ;  /* 0x00000003201d7211 */ /* 0x000fe200000f0eff */
[----:B------:R-:W4:Y:S01]  /*0560*/  LDG.E.U16 R15, desc[UR60][R20.64] ;  /* 0x0000003c140f7981 */ /* 0x000f22000c1e1500 */
[-C--:B------:R-:W-:Y:S01]  /*0570*/  LEA R30, P1, R34, R5.reuse, 0x1 ;  /* 0x00000005221e7211 */ /* 0x080fe200078208ff */
[----:B------:R-:W-:Y:S01]  /*0580*/  IMAD R24, R17, 0x4, R22 ;  /* 0x0000000411187824 */ /* 0x000fe200078e0216 */
[----:B------:R-:W-:-:S02]  /*0590*/  LEA R32, P0, R36, R5, 0x1 ;  /* 0x0000000524207211 */ /* 0x000fc400078008ff */
[-C--:B------:R-:W-:Y:S01]  /*05a0*/  LEA.HI.X.SX32 R31, R34, R3.reuse, 0x1, P1 ;  /* 0x00000003221f7211 */ /* 0x080fe200008f0eff */
[C---:B------:R-:W-:Y:S01]  /*05b0*/  IMAD R40, R17.reuse, 0x4, R24 ;  /* 0x0000000411287824 */ /* 0x040fe200078e0218 */
[----:B------:R-:W-:Y:S02]  /*05c0*/  LEA.HI.X.SX32 R33, R36, R3, 0x1, P0 ;  /* 0x0000000324217211 */ /* 0x000fe400000f0eff */
[-C--:B------:R-:W-:Y:S01]  /*05d0*/  LEA R34, P0, R22, R5.reuse, 0x1 ;  /* 0x0000000516227211 */ /* 0x080fe200078008ff */
[----:B-1----:R-:W-:Y:S01]  /*05e0*/  IMAD R26, R17, 0x4, R40 ;  /* 0x00000004111a7824 */ /* 0x002fe200078e0228 */
[----:B------:R-:W-:Y:S01]  /*05f0*/  LEA R38, P1, R40, R5, 0x1 ;  /* 0x0000000528267211 */ /* 0x000fe200078208ff */
[----:B------:R0:W4:Y:S01]  /*0600*/  LDG.E.U16 R20, desc[UR60][R28.64] ;  /* 0x0000003c1c147981 */ /* 0x000122000c1e1500 */
[----:B------:R-:W-:Y:S02]  /*0610*/  LEA.HI.X.SX32 R35, R22, R3, 0x1, P0 ;  /* 0x0000000316237211 */ /* 0x000fe400000f0eff */
[----:B------:R-:W-:Y:S01]  /*0620*/  LEA R36, P0, R24, R5, 0x1 ;  /* 0x0000000518247211 */ /* 0x000fe200078008ff */
[----:B------:R1:W4:Y:S01]  /*0630*/  LDG.E.U16 R21, desc[UR60][R30.64] ;  /* 0x0000003c1e157981 */ /* 0x000322000c1e1500 */
[----:B------:R-:W-:-:S02]  /*0640*/  LEA.HI.X.SX32 R39, R40, R3, 0x1, P1 ;  /* 0x0000000328277211 */ /* 0x000fc400008f0eff */
[----:B------:R-:W-:Y:S01]  /*0650*/  LEA.HI.X.SX32 R37, R24, R3, 0x1, P0 ;  /* 0x0000000318257211 */ /* 0x000fe200000f0eff */
[----:B------:R1:W4:Y:S01]  /*0660*/  LDG.E.U16 R22, desc[UR60][R32.64] ;  /* 0x0000003c20167981 */ /* 0x000322000c1e1500 */
[C---:B------:R-:W-:Y:S01]  /*0670*/  LEA R40, P0, R26.reuse, R5, 0x1 ;  /* 0x000000051a287211 */ /* 0x040fe200078008ff */
[C---:B0-----:R-:W-:Y:S02]  /*0680*/  IMAD R28, R17.reuse, 0x4, R26 ;  /* 0x00000004111c7824 */ /* 0x041fe400078e021a */
[----:B------:R0:W4:Y:S01]  /*0690*/  LDG.E.U16 R24, desc[UR60][R36.64] ;  /* 0x0000003c24187981 */ /* 0x000122000c1e1500 */
[----:B------:R-:W-:Y:S01]  /*06a0*/  LEA.HI.X.SX32 R41, R26, R3, 0x1, P0 ;  /* 0x000000031a297211 */ /* 0x000fe200000f0eff */
[C---:B------:R-:W-:Y:S01]  /*06b0*/  IMAD R42, R17.reuse, 0x4, R28 ;  /* 0x00000004112a7824 */ /* 0x040fe200078e021c */
[C---:B-1----:R-:W-:Y:S01]  /*06c0*/  LEA R30, P0, R28.reuse, R5, 0x1 ;  /* 0x000000051c1e7211 */ /* 0x042fe200078008ff */
[----:B------:R1:W4:Y:S03]  /*06d0*/  LDG.E.U16 R23, desc[UR60][R34.64] ;  /* 0x0000003c22177981 */ /* 0x000326000c1e1500 */
        /* <DEDUP_REMOVED lines=8> */
[C---:B0-----:R-:W-:Y:S01]  /*0760*/  LEA R36, P0, R44.reuse, R5, 0x1 ;  /* 0x000000052c247211 */ /* 0x041fe200078008ff */
[----:B------:R-:W4:Y:S03]  /*0770*/  LDG.E.U16 R27, desc[UR60][R30.64] ;  /* 0x0000003c1e1b7981 */ /* 0x000f26000c1e1500 */
[----:B------:R-:W-:Y:S01]  /*0780*/  LEA.HI.X.SX32 R37, R44, R3, 0x1, P0 ;  /* 0x000000032c257211 */ /* 0x000fe200000f0eff */
[----:B------:R-:W-:Y:S01]  /*0790*/  IMAD R44, R17, 0x4, R42 ;  /* 0x00000004112c7824 */ /* 0x000fe200078e022a */
[----:B-1----:R-:W-:-:S02]  /*07a0*/  LEA R34, P1, R28, R5, 0x1 ;  /* 0x000000051c227211 */ /* 0x002fc400078208ff */
[----:B------:R-:W-:Y:S01]  /*07b0*/  LEA R38, P0, R42, R5, 0x1 ;  /* 0x000000052a267211 */ /* 0x000fe200078008ff */
[C---:B------:R-:W-:Y:S01]  /*07c0*/  IMAD R46, R17.reuse, 0x4, R44 ;  /* 0x00000004112e7824 */ /* 0x040fe200078e022c */
[-C--:B------:R-:W-:Y:S01]  /*07d0*/  LEA.HI.X.SX32 R35, R28, R3.reuse, 0x1, P1 ;  /* 0x000000031c237211 */ /* 0x080fe200008f0eff */
[----:B------:R-:W4:Y:S01]  /*07e0*/  LDG.E.U16 R30, desc[UR60][R36.64] ;  /* 0x0000003c241e7981 */ /* 0x000f22000c1e1500 */
[----:B------:R-:W-:Y:S01]  /*07f0*/  LEA.HI.X.SX32 R39, R42, R3, 0x1, P0 ;  /* 0x000000032a277211 */ /* 0x000fe200000f0eff */
[----:B------:R-:W-:Y:S01]  /*0800*/  IMAD R48, R17, 0x4, R46 ;  /* 0x0000000411307824 */ /* 0x000fe200078e022e */
[-C--:B------:R-:W-:Y:S01]  /*0810*/  LEA R40, P0, R44, R5.reuse, 0x1 ;  /* 0x000000052c287211 */ /* 0x080fe200078008ff */
[----:B------:R0:W4:Y:S01]  /*0820*/  LDG.E.U16 R29, desc[UR60][R34.64] ;  /* 0x0000003c221d7981 */ /* 0x000122000c1e1500 */
[----:B------:R-:W-:Y:S02]  /*0830*/  LEA R42, P1, R46, R5, 0x1 ;  /* 0x000000052e2a7211 */ /* 0x000fe400078208ff */
[----:B------:R-:W-:Y:S01]  /*0840*/  LEA.HI.X.SX32 R41, R44, R3, 0x1, P0 ;  /* 0x000000032c297211 */ /* 0x000fe200000f0eff */
[----:B------:R1:W4:Y:S01]  /*0850*/  LDG.E.U16 R31, desc[UR60][R38.64] ;  /* 0x0000003c261f7981 */ /* 0x000322000c1e1500 */
[----:B------:R-:W-:-:S03]  /*0860*/  LEA R44, P0, R48, R5, 0x1 ;  /* 0x00000005302c7211 */ /* 0x000fc600078008ff */
[----:B------:R-:W4:Y:S01]  /*0870*/  LDG.E.U16 R28, desc[UR60][R32.64] ;  /* 0x0000003c201c7981 */ /* 0x000f22000c1e1500 */
[----:B0-----:R-:W-:Y:S01]  /*0880*/  IMAD R34, R17, 0x4, R48 ;  /* 0x0000000411227824 */ /* 0x001fe200078e0230 */
[----:B------:R-:W-:-:S03]  /*0890*/  LEA.HI.X.SX32 R43, R46, R3, 0x1, P1 ;  /* 0x000000032e2b7211 */ /* 0x000fc600008f0eff */
[C---:B------:R-:W-:Y:S01]  /*08a0*/  IMAD R36, R17.reuse, 0x4, R34 ;  /* 0x0000000411247824 */ /* 0x040fe200078e0222 */
[----:B------:R-:W-:Y:S02]  /*08b0*/  LEA.HI.X.SX32 R45, R48, R3, 0x1, P0 ;  /* 0x00000003302d7211 */ /* 0x000fe400000f0eff */
[C---:B------:R-:W-:Y:S01]  /*08c0*/  LEA R46, P0, R34.reuse, R5, 0x1 ;  /* 0x00000005222e7211 */ /* 0x040fe200078008ff */
[C---:B------:R-:W-:Y:S01]  /*08d0*/  IMAD R52, R17.reuse, 0x4, R36 ;  /* 0x0000000411347824 */ /* 0x040fe200078e0224 */
[----:B------:R0:W4:Y:S02]  /*08e0*/  LDG.E.U16 R32, desc[UR60][R40.64] ;  /* 0x0000003c28207981 */ /* 0x000124000c1e1500 */
[----:B------:R-:W-:Y:S01]  /*08f0*/  LEA.HI.X.SX32 R47, R34, R3, 0x1, P0 ;  /* 0x00000003222f7211 */ /* 0x000fe200000f0eff */
[----:B-1----:R-:W-:Y:S01]  /*0900*/  IMAD R38, R17, 0x4, R52 ;  /* 0x0000000411267824 */ /* 0x002fe200078e0234 */
[-C--:B------:R-:W-:Y:S01]  /*0910*/  LEA R48, P0, R36, R5.reuse, 0x1 ;  /* 0x0000000524307211 */ /* 0x080fe200078008ff */
[----:B------:R1:W4:Y:S01]  /*0920*/  LDG.E.U16 R33, desc[UR60][R42.64] ;  /* 0x0000003c2a217981 */ /* 0x000322000c1e1500 */
[----:B------:R-:W-:-:S02]  /*0930*/  LEA R50, P1, R52, R5, 0x1 ;  /* 0x0000000534327211 */ /* 0x000fc400078208ff */
[-C--:B------:R-:W-:Y:S01]  /*0940*/  LEA.HI.X.SX32 R49, R36, R3.reuse, 0x1, P0 ;  /* 0x0000000324317211 */ /* 0x080fe200000f0eff */
[----:B------:R1:W4:Y:S01]  /*0950*/  LDG.E.U16 R34, desc[UR60][R44.64] ;  /* 0x0000003c2c227981 */ /* 0x000322000c1e1500 */
[----:B------:R-:W-:Y:S01]  /*0960*/  LEA.HI.X.SX32 R51, R52, R3, 0x1, P1 ;  /* 0x0000000334337211 */ /* 0x000fe200008f0eff */
[C---:B0-----:R-:W-:Y:S01]  /*0970*/  IMAD R40, R17.reuse, 0x4, R38 ;  /* 0x0000000411287824 */ /* 0x041fe200078e0226 */
[C---:B------:R-:W-:Y:S01]  /*0980*/  LEA R52, P0, R38.reuse, R5, 0x1 ;  /* 0x0000000526347211 */ /* 0x040fe200078008ff */
[----:B------:R0:W4:Y:S03]  /*0990*/  LDG.E.U16 R36, desc[UR60][R48.64] ;  /* 0x0000003c30247981 */ /* 0x000126000c1e1500 */
        /* <DEDUP_REMOVED lines=102> */
[C---:B--2---:R-:W-:Y:S01]  /*1000*/  LEA R68, P0, R78.reuse, R5, 0x1 ;  /* 0x000000054e447211 */ /* 0x044fe200078008ff */
        /* <DEDUP_REMOVED lines=8> */
[----:B------:R-:W-:-:S04]  /*1090*/  IMAD R80, R17, 0x4, R78 ;  /* 0x0000000411507824 */ /* 0x000fc800078e024e */
[C---:B------:R-:W-:Y:S01]  /*10a0*/  IMAD R82, R17.reuse, 0x4, R80 ;  /* 0x0000000411527824 */ /* 0x040fe200078e0250 */
[C---:B-1----:R-:W-:Y:S01]  /*10b0*/  LEA R74, P0, R78.reuse, R5, 0x1 ;  /* 0x000000054e4a7211 */ /* 0x042fe200078008ff */
[----:B------:R0:W4:Y:S02]  /*10c0*/  LDG.E.U16 R66, desc[UR60][R72.64] ;  /* 0x0000003c48427981 */ /* 0x000124000c1e1500 */
[----:B------:R-:W-:Y:S01]  /*10d0*/  IMAD R84, R17, 0x4, R82 ;  /* 0x0000000411547824 */ /* 0x000fe200078e0252 */
[----:B------:R-:W-:-:S03]  /*10e0*/  LEA.HI.X.SX32 R75, R78, R3, 0x1, P0 ;  /* 0x000000034e4b7211 */ /* 0x000fc600000f0eff */
[C---:B------:R-:W-:Y:S01]  /*10f0*/  IMAD R86, R17.reuse, 0x4, R84 ;  /* 0x0000000411567824 */ /* 0x040fe200078e0254 */
[-C--:B--2---:R-:W-:Y:S01]  /*1100*/  LEA R70, P1, R64, R5.reuse, 0x1 ;  /* 0x0000000540467211 */ /* 0x084fe200078208ff */
[----:B------:R1:W2:Y:S01]  /*1110*/  LDG.E.U16 R67, desc[UR60][R74.64] ;  /* 0x0000003c4a437981 */ /* 0x0002a2000c1e1500 */
[----:B---3--:R-:W-:Y:S01]  /*1120*/  LEA R76, P0, R80, R5, 0x1 ;  /* 0x00000005504c7211 */ /* 0x008fe200078008ff */
[C---:B------:R-:W-:Y:S01]  /*1130*/  IMAD R88, R17.reuse, 0x4, R86 ;  /* 0x0000000411587824 */ /* 0x040fe200078e0256 */
[-C--:B------:R-:W-:Y:S02]  /*1140*/  LEA.HI.X.SX32 R71, R64, R3.reuse, 0x1, P1 ;  /* 0x0000000340477211 */ /* 0x080fe400008f0eff */
[----:B------:R-:W-:Y:S01]  /*1150*/  LEA.HI.X.SX32 R77, R80, R3, 0x1, P0 ;  /* 0x00000003504d7211 */ /* 0x000fe200000f0eff */
[C---:B0-----:R-:W-:Y:S01]  /*1160*/  IMAD R72, R17.reuse, 0x4, R88 ;  /* 0x0000000411487824 */ /* 0x041fe200078e0258 */
[-C--:B------:R-:W-:Y:S01]  /*1170*/  LEA R78, P1, R82, R5.reuse, 0x1 ;  /* 0x00000005524e7211 */ /* 0x080fe200078208ff */
[----:B------:R-:W3:Y:S01]  /*1180*/  LDG.E.U16 R64, desc[UR60][R68.64] ;  /* 0x0000003c44407981 */ /* 0x000ee2000c1e1500 */
[----:B------:R-:W-:Y:S01]  /*1190*/  LEA R80, P0, R84, R5, 0x1 ;  /* 0x0000000554507211 */ /* 0x000fe200078008ff */
[----:B------:R-:W-:Y:S01]  /*11a0*/  IMAD R90, R17, 0x4, R72 ;  /* 0x00000004115a7824 */ /* 0x000fe200078e0248 */
[-C--:B------:R-:W-:Y:S01]  /*11b0*/  LEA.HI.X.SX32 R79, R82, R3.reuse, 0x1, P1 ;  /* 0x00000003524f7211 */ /* 0x080fe200008f0eff */
[----:B------:R-:W2:Y:S01]  /*11c0*/  LDG.E.U16 R65, desc[UR60][R70.64] ;  /* 0x0000003c46417981 */ /* 0x000ea2000c1e1500 */
[----:B------:R-:W-:-:S02]  /*11d0*/  LEA.HI.X.SX32 R81, R84, R3, 0x1, P0 ;  /* 0x0000000354517211 */ /* 0x000fc400000f0eff */
[C---:B------:R-:W-:Y:S01]  /*11e0*/  LEA R82, P0, R86.reuse, R5, 0x1 ;  /* 0x0000000556527211 */ /* 0x040fe200078008ff */
[C---:B-1----:R-:W-:Y:S01]  /*11f0*/  IMAD R74, R17.reuse, 0x4, R90 ;  /* 0x00000004114a7824 */ /* 0x042fe200078e025a */
[----:B------:R0:W3:Y:S02]  /*1200*/  LDG.E.U16 R68, desc[UR60][R76.64] ;  /* 0x0000003c4c447981 */ /* 0x0000e4000c1e1500 */
[----:B------:R-:W-:Y:S02]  /*1210*/  LEA.HI.X.SX32 R83, R86, R3, 0x1, P0 ;  /* 0x0000000356537211 */ /* 0x000fe400000f0eff */
[C---:B------:R-:W-:Y:S01]  /*1220*/  LEA R84, P0, R88.reuse, R5, 0x1 ;  /* 0x0000000558547211 */ /* 0x040fe200078008ff */
[----:B------:R1:W3:Y:S03]  /*1230*/  LDG.E.U16 R69, desc[UR60][R78.64] ;  /* 0x0000003c4e457981 */ /* 0x0002e6000c1e1500 */
[----:B------:R-:W-:Y:S01]  /*1240*/  LEA.HI.X.SX32 R85, R88, R3, 0x1, P0 ;  /* 0x0000000358557211 */ /* 0x000fe200000f0eff */
[----:B------:R5:W3:Y:S01]  /*1250*/  LDG.E.U16 R70, desc[UR60][R80.64] ;  /* 0x0000003c50467981 */ /* 0x000ae2000c1e1500 */
[----:B0-----:R-:W-:Y:S01]  /*1260*/  IMAD R76, R17, 0x4, R74 ;  /* 0x00000004114c7824 */ /* 0x001fe200078e024a */
[----:B------:R-:W-:-:S02]  /*1270*/  LEA R86, P1, R72, R5, 0x1 ;  /* 0x0000000548567211 */ /* 0x000fc400078208ff */
[----:B------:R0:W3:Y:S01]  /*1280*/  LDG.E.U16 R71, desc[UR60][R82.64] ;  /* 0x0000003c52477981 */ /* 0x0000e2000c1e1500 */
[----:B------:R-:W-:Y:S01]  /*1290*/  IMAD R88, R17, 0x4, R76 ;  /* 0x0000000411587824 */ /* 0x000fe200078e024c */
[----:B-1----:R-:W-:-:S03]  /*12a0*/  LEA R78, P0, R90, R5, 0x1 ;  /* 0x000000055a4e7211 */ /* 0x002fc600078008ff */
[----:B------:R-:W-:Y:S01]  /*12b0*/  IMAD R92, R17, 0x4, R88 ;  /* 0x00000004115c7824 */ /* 0x000fe200078e0258 */
[----:B------:R-:W-:-:S03]  /*12c0*/  LEA.HI.X.SX32 R79, R90, R3, 0x1, P0 ;  /* 0x000000035a4f7211 */ /* 0x000fc600000f0eff */
[----:B------:R-:W-:-:S04]  /*12d0*/  IMAD R90, R17, 0x4, R92 ;  /* 0x00000004115a7824 */ /* 0x000fc800078e025c */
[----:B------:R-:W-:-:S04]  /*12e0*/  IMAD R94, R17, 0x4, R90 ;  /* 0x00000004115e7824 */ /* 0x000fc800078e025a */
[----:B------:R-:W-:-:S04]  /*12f0*/  IMAD R96, R17, 0x4, R94 ;  /* 0x0000000411607824 */ /* 0x000fc800078e025e */
[----:B------:R-:W-:Y:S01]  /*1300*/  IMAD R98, R17, 0x4, R96 ;  /* 0x0000000411627824 */ /* 0x000fe200078e0260 */
[----:B-----5:R-:W-:-:S03]  /*1310*/  LEA R80, P0, R74, R5, 0x1 ;  /* 0x000000054a507211 */ /* 0x020fc600078008ff */
[C---:B------:R-:W-:Y:S01]  /*1320*/  IMAD R100, R17.reuse, 0x4, R98 ;  /* 0x0000000411647824 */ /* 0x040fe200078e0262 */
[-C--:B------:R-:W-:Y:S02]  /*1330*/  LEA.HI.X.SX32 R87, R72, R3.reuse, 0x1, P1 ;  /* 0x0000000348577211 */ /* 0x080fe400008f0eff */
[----:B------:R-:W-:Y:S01]  /*1340*/  LEA.HI.X.SX32 R81, R74, R3, 0x1, P0 ;  /* 0x000000034a517211 */ /* 0x000fe200000f0eff */
[C---:B------:R-:W-:Y:S01]  /*1350*/  IMAD R102, R17.reuse, 0x4, R100 ;  /* 0x0000000411667824 */ /* 0x040fe200078e0264 */
[C---:B0-----:R-:W-:Y:S01]  /*1360*/  LEA R82, P0, R76.reuse, R5, 0x1 ;  /* 0x000000054c527211 */ /* 0x041fe200078008ff */
[----:B------:R0:W5:Y:S02]  /*1370*/  LDG.E.U16 R72, desc[UR60][R84.64] ;  /* 0x0000003c54487981 */ /* 0x000164000c1e1500 */
[C---:B------:R-:W-:Y:S01]  /*1380*/  IMAD R104, R17.reuse, 0x4, R102 ;  /* 0x0000000411687824 */ /* 0x040fe200078e0266 */
[----:B------:R-:W-:Y:S01]  /*1390*/  LEA.HI.X.SX32 R83, R76, R3, 0x1, P0 ;  /* 0x000000034c537211 */ /* 0x000fe200000f0eff */
[----:B------:R1:W5:Y:S02]  /*13a0*/  LDG.E.U16 R73, desc[UR60][R86.64] ;  /* 0x0000003c56497981 */ /* 0x000364000c1e1500 */
[----:B------:R-:W-:-:S02]  /*13b0*/  IMAD R106, R17, 0x4, R104 ;  /* 0x00000004116a7824 */ /* 0x000fc400078e0268 */
[----:B------:R-:W5:Y:S01]  /*13c0*/  LDG.E.U16 R74, desc[UR60][R78.64] ;  /* 0x0000003c4e4a7981 */ /* 0x000f62000c1e1500 */
[----:B0-----:R-:W-:-:S03]  /*13d0*/  LEA R84, P1, R88, R5, 0x1 ;  /* 0x0000000558547211 */ /* 0x001fc600078208ff */
[----:B------:R-:W5:Y:S01]  /*13e0*/  LDG.E.U16 R75, desc[UR60][R80.64] ;  /* 0x0000003c504b7981 */ /* 0x000f62000c1e1500 */
[----:B-1----:R-:W-:Y:S02]  /*13f0*/  LEA R86, P0, R92, R5, 0x1 ;  /* 0x000000055c567211 */ /* 0x002fe400078008ff */
[-C--:B------:R-:W-:Y:S01]  /*1400*/  LEA.HI.X.SX32 R85, R88, R3.reuse, 0x1, P1 ;  /* 0x0000000358557211 */ /* 0x080fe200008f0eff */
[----:B------:R-:W5:Y:S01]  /*1410*/  LDG.E.U16 R76, desc[UR60][R82.64] ;  /* 0x0000003c524c7981 */ /* 0x000f62000c1e1500 */
[----:B------:R-:W-:Y:S01]  /*1420*/  LEA.HI.X.SX32 R87, R92, R3, 0x1, P0 ;  /* 0x000000035c577211 */ /* 0x000fe200000f0eff */
[C---:B------:R-:W-:Y:S01]  /*1430*/  IMAD R108, R17.reuse, 0x4, R106 ;  /* 0x00000004116c7824 */ /* 0x040fe200078e026a */
[-C--:B------:R-:W-:Y:S01]  /*1440*/  LEA R92, P1, R96, R5.reuse, 0x1 ;  /* 0x00000005605c7211 */ /* 0x080fe200078208ff */
[----:B------:R0:W5:Y:S01]  /*1450*/  LDG.E.U16 R77, desc[UR60][R84.64] ;  /* 0x0000003c544d7981 */ /* 0x000162000c1e1500 */
[----:B------:R-:W-:Y:S02]  /*1460*/  LEA R88, P0, R90, R5, 0x1 ;  /* 0x000000055a587211 */ /* 0x000fe400078008ff */
[-C--:B------:R-:W-:Y:S01]  /*1470*/  LEA.HI.X.SX32 R93, R96, R3.reuse, 0x1, P1 ;  /* 0x00000003605d7211 */ /* 0x080fe200008f0eff */
[C---:B------:R-:W-:Y:S01]  /*1480*/  IMAD R96, R17.reuse, 0x4, R108 ;  /* 0x0000000411607824 */ /* 0x040fe200078e026c */
[----:B------:R-:W-:Y:S01]  /*1490*/  LEA.HI.X.SX32 R89, R90, R3, 0x1, P0 ;  /* 0x000000035a597211 */ /* 0x000fe200000f0eff */
[----:B------:R1:W5:Y:S01]  /*14a0*/  LDG.E.U16 R78, desc[UR60][R86.64] ;  /* 0x0000003c564e7981 */ /* 0x000362000c1e1500 */
[----:B------:R-:W-:Y:S01]  /*14b0*/  LEA R90, P0, R94, R5, 0x1 ;  /* 0x000000055e5a7211 */ /* 0x000fe200078008ff */
[----:B------:R-:W-:-:S02]  /*14c0*/  IMAD R110, R17, 0x4, R96 ;  /* 0x00000004116e7824 */ /* 0x000fc400078e0260 */
[----:B------:R1:W5:Y:S01]  /*14d0*/  LDG.E.U16 R79, desc[UR60][R88.64] ;  /* 0x0000003c584f7981 */ /* 0x000362000c1e1500 */
[----:B------:R-:W-:Y:S01]  /*14e0*/  LEA.HI.X.SX32 R91, R94, R3, 0x1, P0 ;  /* 0x000000035e5b7211 */ /* 0x000fe200000f0eff */
[C---:B------:R-:W-:Y:S01]  /*14f0*/  IMAD R112, R17.reuse, 0x4, R110 ;  /* 0x0000000411707824 */ /* 0x040fe200078e026e */
[C---:B0-----:R-:W-:Y:S01]  /*1500*/  LEA R84, P0, R98.reuse, R5, 0x1 ;  /* 0x0000000562547211 */ /* 0x041fe200078008ff */
[----:B------:R-:W5:Y:S02]  /*1510*/  LDG.E.U16 R81, desc[UR60][R92.64] ;  /* 0x0000003c5c517981 */ /* 0x000f64000c1e1500 */
[C---:B------:R-:W-:Y:S01]  /*1520*/  IMAD R114, R17.reuse, 0x4, R112 ;  /* 0x0000000411727824 */ /* 0x040fe200078e0270 */
[----:B------:R-:W-:Y:S01]  /*1530*/  LEA.HI.X.SX32 R85, R98, R3, 0x1, P0 ;  /* 0x0000000362557211 */ /* 0x000fe200000f0eff */
[----:B------:R0:W5:Y:S01]  /*1540*/  LDG.E.U16 R80, desc[UR60][R90.64] ;  /* 0x0000003c5a507981 */ /* 0x000162000c1e1500 */
[-C--:B-1----:R-:W-:Y:S01]  /*1550*/  LEA R86, P0, R100, R5.reuse, 0x1 ;  /* 0x0000000564567211 */ /* 0x082fe200078008ff */
[----:B------:R-:W-:Y:S01]  /*1560*/  IMAD R116, R17, 0x4, R114 ;  /* 0x0000000411747824 */ /* 0x000fe200078e0272 */
[----:B------:R-:W-:Y:S01]  /*1570*/  LEA R94, P1, R104, R5, 0x1 ;  /* 0x00000005685e7211 */ /* 0x000fe200078208ff */
[----:B------:R1:W5:Y:S01]  /*1580*/  LDG.E.U16 R82, desc[UR60][R84.64] ;  /* 0x0000003c54527981 */ /* 0x000362000c1e1500 */
[----:B------:R-:W-:-:S02]  /*1590*/  LEA.HI.X.SX32 R87, R100, R3, 0x1, P0 ;  /* 0x0000000364577211 */ /* 0x000fc400000f0eff */
[----:B------:R-:W-:Y:S01]  /*15a0*/  LEA.HI.X.SX32 R95, R104, R3, 0x1, P1 ;  /* 0x00000003685f7211 */ /* 0x000fe200008f0eff */
[C---:B------:R-:W-:Y:S01]  /*15b0*/  IMAD R104, R17.reuse, 0x4, R116 ;  /* 0x0000000411687824 */ /* 0x040fe200078e0274 */
[C---:B------:R-:W-:Y:S01]  /*15c0*/  LEA R88, P0, R102.reuse, R5, 0x1 ;  /* 0x0000000566587211 */ /* 0x040fe200078008ff */
[----:B------:R1:W5:Y:S02]  /*15d0*/  LDG.E.U16 R83, desc[UR60][R86.64] ;  /* 0x0000003c56537981 */ /* 0x000364000c1e1500 */
[C---:B------:R-:W-:Y:S01]  /*15e0*/  IMAD R118, R17.reuse, 0x4, R104 ;  /* 0x0000000411767824 */ /* 0x040fe200078e0268 */
[----:B------:R-:W-:Y:S01]  /*15f0*/  LEA.HI.X.SX32 R89, R102, R3, 0x1, P0 ;  /* 0x0000000366597211 */ /* 0x000fe200000f0eff */
[----:B------:R-:W5:Y:S01]  /*1600*/  LDG.E.U16 R99, desc[UR60][R94.64] ;  /* 0x0000003c5e637981 */ /* 0x000f62000c1e1500 */
[C---:B0-----:R-:W-:Y:S01]  /*1610*/  LEA R90, P0, R106.reuse, R5, 0x1 ;  /* 0x000000056a5a7211 */ /* 0x041fe200078008ff */
[----:B------:R-:W-:Y:S02]  /*1620*/  IMAD R120, R17, 0x4, R118 ;  /* 0x0000000411787824 */ /* 0x000fe400078e0276 */
[----:B------:R0:W5:Y:S01]  /*1630*/  LDG.E.U16 R98, desc[UR60][R88.64] ;  /* 0x0000003c58627981 */ /* 0x000162000c1e1500 */
[----:B------:R-:W-:-:S02]  /*1640*/  LEA.HI.X.SX32 R91, R106, R3, 0x1, P0 ;  /* 0x000000036a5b7211 */ /* 0x000fc400000f0eff */
[C---:B-1----:R-:W-:Y:S01]  /*1650*/  LEA R84, P0, R108.reuse, R5, 0x1 ;  /* 0x000000056c547211 */ /* 0x042fe200078008ff */
[C---:B------:R-:W-:Y:S02]  /*1660*/  IMAD R122, R17.reuse, 0x4, R120 ;  /* 0x00000004117a7824 */ /* 0x040fe400078e0278 */
[----:B------:R1:W5:Y:S01]  /*1670*/  LDG.E.U16 R100, desc[UR60][R90.64] ;  /* 0x0000003c5a647981 */ /* 0x000362000c1e1500 */
[----:B------:R-:W-:Y:S01]  /*1680*/  LEA.HI.X.SX32 R85, R108, R3, 0x1, P0 ;  /* 0x000000036c557211 */ /* 0x000fe200000f0eff */
[C---:B------:R-:W-:Y:S01]  /*1690*/  IMAD R124, R17.reuse, 0x4, R122 ;  /* 0x00000004117c7824 */ /* 0x040fe200078e027a */
[-C--:B------:R-:W-:Y:S02]  /*16a0*/  LEA R86, P0, R96, R5.reuse, 0x1 ;  /* 0x0000000560567211 */ /* 0x080fe400078008ff */
[----:B0-----:R-:W-:Y:S01]  /*16b0*/  LEA R88, P1, R110, R5, 0x1 ;  /* 0x000000056e587211 */ /* 0x001fe200078208ff */
[----:B------:R0:W5:Y:S01]  /*16c0*/  LDG.E.U16 R101, desc[UR60][R84.64] ;  /* 0x0000003c54657981 */ /* 0x000162000c1e1500 */
[----:B------:R-:W-:Y:S01]  /*16d0*/  LEA.HI.X.SX32 R87, R96, R3, 0x1, P0 ;  /* 0x0000000360577211 */ /* 0x000fe200000f0eff */
[----:B------:R-:W-:Y:S01]  /*16e0*/  IMAD R96, R17, 0x4, R124 ;  /* 0x0000000411607824 */ /* 0x000fe200078e027c */
[----:B------:R-:W-:-:S03]  /*16f0*/  LEA R92, P0, R112, R5, 0x1 ;  /* 0x00000005705c7211 */ /* 0x000fc600078008ff */
[C---:B------:R-:W-:Y:S01]  /*1700*/  IMAD R126, R17.reuse, 0x4, R96 ;  /* 0x00000004117e7824 */ /* 0x040fe200078e0260 */
[----:B------:R-:W-:Y:S01]  /*1710*/  LEA.HI.X.SX32 R93, R112, R3, 0x1, P0 ;  /* 0x00000003705d7211 */ /* 0x000fe200000f0eff */
[----:B------:R0:W5:Y:S01]  /*1720*/  LDG.E.U16 R102, desc[UR60][R86.64] ;  /* 0x0000003c56667981 */ /* 0x000162000c1e1500 */
[----:B-1----:R-:W-:Y:S01]  /*1730*/  LEA R90, P0, R114, R5, 0x1 ;  /* 0x00000005725a7211 */ /* 0x002fe200078008ff */
[C---:B------:R-:W-:Y:S01]  /*1740*/  IMAD R128, R17.reuse, 0x4, R126 ;  /* 0x0000000411807824 */ /* 0x040fe200078e027e */
[-C--:B------:R-:W-:Y:S01]  /*1750*/  LEA.HI.X.SX32 R89, R110, R3.reuse, 0x1, P1 ;  /* 0x000000036e597211 */ /* 0x080fe200008f0eff */
[----:B------:R-:W5:Y:S01]  /*1760*/  LDG.E.U16 R106, desc[UR60][R92.64] ;  /* 0x0000003c5c6a7981 */ /* 0x000f62000c1e1500 */
[----:B------:R-:W-:Y:S01]  /*1770*/  LEA.HI.X.SX32 R91, R114, R3, 0x1, P0 ;  /* 0x00000003725b7211 */ /* 0x000fe200000f0eff */
[C---:B------:R-:W-:Y:S01]  /*1780*/  IMAD R114, R17.reuse, 0x4, R128 ;  /* 0x0000000411727824 */ /* 0x040fe200078e0280 */
[-C--:B0-----:R-:W-:Y:S01]  /*1790*/  LEA R84, P0, R116, R5.reuse, 0x1 ;  /* 0x0000000574547211 */ /* 0x081fe200078008ff */
[----:B------:R0:W5:Y:S02]  /*17a0*/  LDG.E.U16 R103, desc[UR60][R88.64] ;  /* 0x0000003c58677981 */ /* 0x000164000c1e1500 */
[C---:B------:R-:W-:Y:S01]  /*17b0*/  IMAD R130, R17.reuse, 0x4, R114 ;  /* 0x0000000411827824 */ /* 0x040fe200078e0272 */
[----:B------:R-:W-:Y:S01]  /*17c0*/  LEA R94, P1, R104, R5, 0x1 ;  /* 0x00000005685e7211 */ /* 0x000fe200078208ff */
[----:B------:R1:W5:Y:S01]  /*17d0*/  LDG.E.U16 R107, desc[UR60][R90.64] ;  /* 0x0000003c5a6b7981 */ /* 0x000362000c1e1500 */
[-C--:B------:R-:W-:Y:S01]  /*17e0*/  LEA.HI.X.SX32 R85, R116, R3.reuse, 0x1, P0 ;  /* 0x0000000374557211 */ /* 0x080fe200000f0eff */
[----:B------:R-:W-:Y:S01]  /*17f0*/  IMAD R116, R17, 0x4, R130 ;  /* 0x0000000411747824 */ /* 0x000fe200078e0282 */
[----:B------:R-:W-:-:S02]  /*1800*/  LEA.HI.X.SX32 R95, R104, R3, 0x1, P1 ;  /* 0x00000003685f7211 */ /* 0x000fc400008f0eff */
[C---:B------:R-:W-:Y:S01]  /*1810*/  LEA R86, P0, R118.reuse, R5, 0x1 ;  /* 0x0000000576567211 */ /* 0x040fe200078008ff */
[C---:B------:R-:W-:Y:S01]  /*1820*/  IMAD R104, R17.reuse, 0x4, R116 ;  /* 0x0000000411687824 */ /* 0x040fe200078e0274 */
[----:B------:R-:W5:Y:S02]  /*1830*/  LDG.E.U16 R108, desc[UR60][R84.64] ;  /* 0x0000003c546c7981 */ /* 0x000f64000c1e1500 */
[----:B------:R-:W-:Y:S01]  /*1840*/  LEA.HI.X.SX32 R87, R118, R3, 0x1, P0 ;  /* 0x0000000376577211 */ /* 0x000fe200000f0eff */
[C---:B------:R-:W-:Y:S01]  /*1850*/  IMAD R118, R17.reuse, 0x4, R104 ;  /* 0x0000000411767824 */ /* 0x040fe200078e0268 */
[C---:B0-----:R-:W-:Y:S01]  /*1860*/  LEA R88, P0, R120.reuse, R5, 0x1 ;  /* 0x0000000578587211 */ /* 0x041fe200078008ff */
[----:B------:R-:W5:Y:S02]  /*1870*/  LDG.E.U16 R109, desc[UR60][R94.64] ;  /* 0x0000003c5e6d7981 */ /* 0x000f64000c1e1500 */
[C---:B------:R-:W-:Y:S01]  /*1880*/  IMAD R132, R17.reuse, 0x4, R118 ;  /* 0x0000000411847824 */ /* 0x040fe200078e0276 */
[----:B------:R-:W-:Y:S01]  /*1890*/  LEA.HI.X.SX32 R89, R120, R3, 0x1, P0 ;  /* 0x0000000378597211 */ /* 0x000fe200000f0eff */
[----:B------:R0:W5:Y:S02]  /*18a0*/  LDG.E.U16 R110, desc[UR60][R86.64] ;  /* 0x0000003c566e7981 */ /* 0x000164000c1e1500 */
[C---:B------:R-:W-:Y:S01]  /*18b0*/  IMAD R120, R17.reuse, 0x4, R132 ;  /* 0x0000000411787824 */ /* 0x040fe200078e0284 */
[-C--:B------:R-:W-:Y:S01]  /*18c0*/  LEA R112, P0, R122, R5.reuse, 0x1 ;  /* 0x000000057a707211 */ /* 0x080fe200078008ff */
[----:B------:R0:W5:Y:S02]  /*18d0*/  LDG.E.U16 R111, desc[UR60][R88.64] ;  /* 0x0000003c586f7981 */ /* 0x000164000c1e1500 */
[----:B------:R-:W-:Y:S01]  /*18e0*/  IMAD R134, R17, 0x4, R120 ;  /* 0x0000000411867824 */ /* 0x000fe200078e0278 */
[----:B-1----:R-:W-:-:S02]  /*18f0*/  LEA R90, P1, R124, R5, 0x1 ;  /* 0x000000057c5a7211 */ /* 0x002fc400078208ff */
[----:B------:R-:W-:Y:S01]  /*1900*/  LEA.HI.X.SX32 R113, R122, R3, 0x1, P0 ;  /* 0x000000037a717211 */ /* 0x000fe200000f0eff */
[C---:B------:R-:W-:Y:S01]  /*1910*/  IMAD R122, R17.reuse, 0x4, R134 ;  /* 0x00000004117a7824 */ /* 0x040fe200078e0286 */
[----:B------:R-:W-:Y:S02]  /*1920*/  LEA R92, P0, R96, R5, 0x1 ;  /* 0x00000005605c7211 */ /* 0x000fe400078008ff */
[-C--:B------:R-:W-:Y:S01]  /*1930*/  LEA.HI.X.SX32 R91, R124, R3.reuse, 0x1, P1 ;  /* 0x000000037c5b7211 */ /* 0x080fe200008f0eff */
[C---:B------:R-:W-:Y:S01]  /*1940*/  IMAD R124, R17.reuse, 0x4, R122 ;  /* 0x00000004117c7824 */ /* 0x040fe200078e027a */
[----:B------:R-:W-:Y:S01]  /*1950*/  LEA.HI.X.SX32 R93, R96, R3, 0x1, P0 ;  /* 0x00000003605d7211 */ /* 0x000fe200000f0eff */
[----:B------:R-:W5:Y:S01]  /*1960*/  LDG.E.U16 R112, desc[UR60][R112.64] ;  /* 0x0000003c70707981 */ /* 0x000f62000c1e1500 */
[-C--:B0-----:R-:W-:Y:S01]  /*1970*/  LEA R86, P0, R126, R5.reuse, 0x1 ;  /* 0x000000057e567211 */ /* 0x081fe200078008ff */
[C---:B------:R-:W-:Y:S01]  /*1980*/  IMAD R96, R17.reuse, 0x4, R124 ;  /* 0x0000000411607824 */ /* 0x040fe200078e027c */
[----:B------:R-:W-:Y:S01]  /*1990*/  LEA R94, P1, R116, R5, 0x1 ;  /* 0x00000005745e7211 */ /* 0x000fe200078208ff */
[----:B------:R0:W5:Y:S01]  /*19a0*/  LDG.E.U16 R117, desc[UR60][R92.64] ;  /* 0x0000003c5c757981 */ /* 0x000162000c1e1500 */
[----:B------:R-:W-:Y:S01]  /*19b0*/  LEA.HI.X.SX32 R87, R126, R3, 0x1, P0 ;  /* 0x000000037e577211 */ /* 0x000fe200000f0eff */
[C---:B------:R-:W-:Y:S01]  /*19c0*/  IMAD R126, R17.reuse, 0x4, R96 ;  /* 0x00000004117e7824 */ /* 0x040fe200078e0260 */
[C---:B------:R-:W-:Y:S01]  /*19d0*/  LEA R88, P0, R114.reuse, R5, 0x1 ;  /* 0x0000000572587211 */ /* 0x040fe200078008ff */
[----:B------:R-:W5:Y:S02]  /*19e0*/  LDG.E.U16 R115, desc[UR60][R90.64] ;  /* 0x0000003c5a737981 */ /* 0x000f64000c1e1500 */
[C---:B------:R-:W-:Y:S01]  /*19f0*/  IMAD R136, R17.reuse, 0x4, R126 ;  /* 0x0000000411887824 */ /* 0x040fe200078e027e */
[-C--:B------:R-:W-:Y:S01]  /*1a00*/  LEA.HI.X.SX32 R89, R114, R3.reuse, 0x1, P0 ;  /* 0x0000000372597211 */ /* 0x080fe200000f0eff */
[----:B------:R1:W5:Y:S02]  /*1a10*/  LDG.E.U16 R113, desc[UR60][R86.64] ;  /* 0x0000003c56717981 */ /* 0x000364000c1e1500 */
[C---:B------:R-:W-:Y:S01]  /*1a20*/  IMAD R114, R17.reuse, 0x4, R136 ;  /* 0x0000000411727824 */ /* 0x040fe200078e0288 */
[----:B------:R-:W-:Y:S01]  /*1a30*/  LEA.HI.X.SX32 R95, R116, R3, 0x1, P1 ;  /* 0x00000003745f7211 */ /* 0x000fe200008f0eff */
[----:B------:R1:W5:Y:S01]  /*1a40*/  LDG.E.U16 R121, desc[UR60][R88.64] ;  /* 0x0000003c58797981 */ /* 0x000362000c1e1500 */
[----:B------:R-:W-:Y:S01]  /*1a50*/  LEA R84, P0, R118, R5, 0x1 ;  /* 0x0000000576547211 */ /* 0x000fe200078008ff */
[----:B------:R-:W-:-:S02]  /*1a60*/  IMAD R116, R17, 0x4, R114 ;  /* 0x0000000411747824 */ /* 0x000fc400078e0272 */
[----:B------:R-:W5:Y:S01]  /*1a70*/  LDG.E.U16 R125, desc[UR60][R94.64] ;  /* 0x0000003c5e7d7981 */ /* 0x000f62000c1e1500 */
[----:B------:R-:W-:Y:S01]  /*1a80*/  LEA.HI.X.SX32 R85, R118, R3, 0x1, P0 ;  /* 0x0000000376557211 */ /* 0x000fe200000f0eff */
[----:B------:R-:W-:Y:S01]  /*1a90*/  IMAD R118, R17, 0x4, R116 ;  /* 0x0000000411767824 */ /* 0x000fe200078e0274 */
[----:B0-----:R-:W-:-:S03]  /*1aa0*/  LEA R92, P0, R120, R5, 0x1 ;  /* 0x00000005785c7211 */ /* 0x001fc600078008ff */
[C---:B------:R-:W-:Y:S01]  /*1ab0*/  IMAD R138, R17.reuse, 0x4, R118 ;  /* 0x00000004118a7824 */ /* 0x040fe200078e0276 */
[----:B-1----:R-:W-:Y:S01]  /*1ac0*/  LEA R86, P1, R122, R5, 0x1 ;  /* 0x000000057a567211 */ /* 0x002fe200078208ff */
[----:B------:R0:W5:Y:S01]  /*1ad0*/  LDG.E.U16 R129, desc[UR60][R84.64] ;  /* 0x0000003c54817981 */ /* 0x000162000c1e1500 */
[-C--:B------:R-:W-:Y:S01]  /*1ae0*/  LEA.HI.X.SX32 R93, R120, R3.reuse, 0x1, P0 ;  /* 0x00000003785d7211 */ /* 0x080fe200000f0eff */
[----:B------:R-:W-:Y:S01]  /*1af0*/  IMAD R120, R17, 0x4, R138 ;  /* 0x0000000411787824 */ /* 0x000fe200078e028a */
[----:B------:R-:W-:-:S03]  /*1b00*/  LEA.HI.X.SX32 R87, R122, R3, 0x1, P1 ;  /* 0x000000037a577211 */ /* 0x000fc600008f0eff */
[C---:B------:R-:W-:Y:S01]  /*1b10*/  IMAD R122, R17.reuse, 0x4, R120 ;  /* 0x00000004117a7824 */ /* 0x040fe200078e0278 */
[C---:B------:R-:W-:Y:S01]  /*1b20*/  LEA R88, P0, R96.reuse, R5, 0x1 ;  /* 0x0000000560587211 */ /* 0x040fe200078008ff */
[----:B------:R1:W5:Y:S02]  /*1b30*/  LDG.E.U16 R131, desc[UR60][R92.64] ;  /* 0x0000003c5c837981 */ /* 0x000364000c1e1500 */
[C---:B------:R-:W-:Y:S01]  /*1b40*/  IMAD R140, R17.reuse, 0x4, R122 ;  /* 0x00000004118c7824 */ /* 0x040fe200078e027a */
[----:B------:R-:W-:Y:S01]  /*1b50*/  LEA.HI.X.SX32 R89, R96, R3, 0x1, P0 ;  /* 0x0000000360597211 */ /* 0x000fe200000f0eff */
[----:B------:R1:W5:Y:S01]  /*1b60*/  LDG.E.U16 R133, desc[UR60][R86.64] ;  /* 0x0000003c56857981 */ /* 0x000362000c1e1500 */
[-C--:B------:R-:W-:Y:S01]  /*1b70*/  LEA R90, P0, R136, R5.reuse, 0x1 ;  /* 0x00000005885a7211 */ /* 0x080fe200078008ff */
[C---:B------:R-:W-:Y:S01]  /*1b80*/  IMAD R96, R17.reuse, 0x4, R140 ;  /* 0x0000000411607824 */ /* 0x040fe200078e028c */
[----:B0-----:R-:W-:Y:S01]  /*1b90*/  LEA R84, P1, R116, R5, 0x1 ;  /* 0x0000000574547211 */ /* 0x001fe200078208ff */
[----:B------:R0:W5:Y:S01]  /*1ba0*/  LDG.E.U16 R135, desc[UR60][R88.64] ;  /* 0x0000003c58877981 */ /* 0x000162000c1e1500 */
[-C--:B------:R-:W-:Y:S01]  /*1bb0*/  LEA.HI.X.SX32 R91, R136, R3.reuse, 0x1, P0 ;  /* 0x00000003885b7211 */ /* 0x080fe200000f0eff */
[----:B------:R-:W-:Y:S01]  /*1bc0*/  IMAD R136, R17, 0x4, R96 ;  /* 0x0000000411887824 */ /* 0x000fe200078e0260 */
[----:B------:R-:W-:-:S02]  /*1bd0*/  LEA.HI.X.SX32 R85, R116, R3, 0x1, P1 ;  /* 0x0000000374557211 */ /* 0x000fc400008f0eff */
[-C--:B-1----:R-:W-:Y:S01]  /*1be0*/  LEA R92, P0, R138, R5.reuse, 0x1 ;  /* 0x000000058a5c7211 */ /* 0x082fe200078008ff */
        /* <DEDUP_REMOVED lines=13> */
[----:B0-----:R-:W-:Y:S01]  /*1cc0*/  LEA R88, P0, R116, R5, 0x1 ;  /* 0x0000000574587211 */ /* 0x001fe200078008ff */
[----:B------:R-:W-:-:S02]  /*1cd0*/  IMAD R96, R17, 0x4, R122 ;  /* 0x0000000411607824 */ /* 0x000fc400078e027a */
[----:B------:R0:W5:Y:S01]  /*1ce0*/  LDG.E.U16 R145, desc[UR60][R86.64] ;  /* 0x0000003c56917981 */ /* 0x000162000c1e1500 */
[----:B------:R-:W-:Y:S01]  /*1cf0*/  LEA.HI.X.SX32 R89, R116, R3, 0x1, P0 ;  /* 0x0000000374597211 */ /* 0x000fe200000f0eff */
[----:B------:R-:W-:Y:S01]  /*1d00*/  IMAD R116, R17, 0x4, R96 ;  /* 0x0000000411747824 */ /* 0x000fe200078e0260 */
[----:B-1----:R-:W-:-:S03]  /*1d10*/  LEA R90, P0, R142, R5, 0x1 ;  /* 0x000000058e5a7211 */ /* 0x002fc600078008ff */
[C---:B------:R-:W-:Y:S01]  /*1d20*/  IMAD R144, R17.reuse, 0x4, R116 ;  /* 0x0000000411907824 */ /* 0x040fe200078e0274 */
[----:B------:R-:W-:Y:S01]  /*1d30*/  LEA.HI.X.SX32 R91, R142, R3, 0x1, P0 ;  /* 0x000000038e5b7211 */ /* 0x000fe200000f0eff */
[----:B------:R-:W5:Y:S03]  /*1d40*/  LDG.E.U16 R147, desc[UR60][R88.64] ;  /* 0x0000003c58937981 */ /* 0x000f66000c1e1500 */
[-C--:B------:R-:W-:Y:S01]  /*1d50*/  LEA R92, P0, R144, R5.reuse, 0x1 ;  /* 0x00000005905c7211 */ /* 0x080fe200078008ff */
[C---:B------:R-:W-:Y:S01]  /*1d60*/  IMAD R142, R17.reuse, 0x4, R144 ;  /* 0x00000004118e7824 */ /* 0x040fe200078e0290 */
[----:B------:R-:W-:Y:S01]  /*1d70*/  LEA R84, P1, R96, R5, 0x1 ;  /* 0x0000000560547211 */ /* 0x000fe200078208ff */
[----:B------:R-:W5:Y:S01]  /*1d80*/  LDG.E.U16 R148, desc[UR60][R90.64] ;  /* 0x0000003c5a947981 */ /* 0x000f62000c1e1500 */
[----:B------:R-:W-:Y:S02]  /*1d90*/  LEA.HI.X.SX32 R93, R144, R3, 0x1, P0 ;  /* 0x00000003905d7211 */ /* 0x000fe400000f0eff */
[----:B------:R-:W-:Y:S01]  /*1da0*/  LEA R94, P0, R128, R5, 0x1 ;  /* 0x00000005805e7211 */ /* 0x000fe200078008ff */
[----:B------:R-:W-:Y:S01]  /*1db0*/  IMAD R146, R17, 0x4, R142 ;  /* 0x0000000411927824 */ /* 0x000fe200078e028e */
[-C--:B------:R-:W-:Y:S01]  /*1dc0*/  LEA.HI.X.SX32 R85, R96, R3.reuse, 0x1, P1 ;  /* 0x0000000360557211 */ /* 0x080fe200008f0eff */
[----:B------:R-:W5:Y:S01]  /*1dd0*/  LDG.E.U16 R149, desc[UR60][R92.64] ;  /* 0x0000003c5c957981 */ /* 0x000f62000c1e1500 */
[----:B------:R-:W-:-:S02]  /*1de0*/  LEA.HI.X.SX32 R95, R128, R3, 0x1, P0 ;  /* 0x00000003805f7211 */ /* 0x000fc400000f0eff */
[-C--:B------:R-:W-:Y:S01]  /*1df0*/  LEA R96, P0, R130, R5.reuse, 0x1 ;  /* 0x0000000582607211 */ /* 0x080fe200078008ff */
[----:B------:R1:W5:Y:S01]  /*1e00*/  LDG.E.U16 R144, desc[UR60][R84.64] ;  /* 0x0000003c54907981 */ /* 0x000362000c1e1500 */
[----:B0-----:R-:W-:Y:S02]  /*1e10*/  LEA R86, P1, R146, R5, 0x1 ;  /* 0x0000000592567211 */ /* 0x001fe400078208ff */
[-C--:B------:R-:W-:Y:S01]  /*1e20*/  LEA.HI.X.SX32 R97, R130, R3.reuse, 0x1, P0 ;  /* 0x0000000382617211 */ /* 0x080fe200000f0eff */
[----:B------:R0:W5:Y:S01]  /*1e30*/  LDG.E.U16 R119, desc[UR60][R94.64] ;  /* 0x0000003c5e777981 */ /* 0x000162000c1e1500 */
[----:B------:R-:W-:Y:S02]  /*1e40*/  LEA.HI.X.SX32 R87, R146, R3, 0x1, P1 ;  /* 0x0000000392577211 */ /* 0x000fe400008f0eff */
[-C--:B-1----:R-:W-:Y:S01]  /*1e50*/  LEA R84, P0, R132, R5.reuse, 0x1 ;  /* 0x0000000584547211 */ /* 0x082fe200078008ff */
[----:B------:R-:W-:Y:S01]  /*1e60*/  IMAD R146, R17, 0x4, R146 ;  /* 0x0000000411927824 */ /* 0x000fe200078e0292 */
[----:B------:R-:W-:Y:S01]  /*1e70*/  LEA R88, P1, R104, R5, 0x1 ;  /* 0x0000000568587211 */ /* 0x000fe200078208ff */
[----:B------:R1:W5:Y:S01]  /*1e80*/  LDG.E.U16 R150, desc[UR60][R86.64] ;  /* 0x0000003c56967981 */ /* 0x000362000c1e1500 */
[----:B------:R-:W-:-:S02]  /*1e90*/  LEA.HI.X.SX32 R85, R132, R3, 0x1, P0 ;  /* 0x0000000384557211 */ /* 0x000fc400000f0eff */
[----:B------:R-:W-:Y:S01]  /*1ea0*/  LEA R90, P0, R134, R5, 0x1 ;  /* 0x00000005865a7211 */ /* 0x000fe200078008ff */
[----:B------:R4:W5:Y:S01]  /*1eb0*/  LDG.E.U16 R123, desc[UR60][R96.64] ;  /* 0x0000003c607b7981 */ /* 0x000962000c1e1500 */
[-C--:B------:R-:W-:Y:S02]  /*1ec0*/  LEA.HI.X.SX32 R89, R104, R3.reuse, 0x1, P1 ;  /* 0x0000000368597211 */ /* 0x080fe400008f0eff */
[----:B------:R-:W-:Y:S01]  /*1ed0*/  LEA.HI.X.SX32 R91, R134, R3, 0x1, P0 ;  /* 0x00000003865b7211 */ /* 0x000fe200000f0eff */
[----:B------:R-:W5:Y:S01]  /*1ee0*/  LDG.E.U16 R17, desc[UR60][R84.64] ;  /* 0x0000003c54117981 */ /* 0x000f62000c1e1500 */
[-C--:B------:R-:W-:Y:S02]  /*1ef0*/  LEA R92, P1, R124, R5.reuse, 0x1 ;  /* 0x000000057c5c7211 */ /* 0x080fe400078208ff */
[----:B0-----:R-:W-:Y:S01]  /*1f00*/  LEA R94, P0, R126, R5, 0x1 ;  /* 0x000000057e5e7211 */ /* 0x001fe200078008ff */
[----:B------:R0:W5:Y:S01]  /*1f10*/  LDG.E.U16 R127, desc[UR60][R88.64] ;  /* 0x0000003c587f7981 */ /* 0x000162000c1e1500 */
[----:B------:R-:W-:-:S02]  /*1f20*/  LEA.HI.X.SX32 R93, R124, R3, 0x1, P1 ;  /* 0x000000037c5d7211 */ /* 0x000fc400008f0eff */
[----:B------:R-:W-:Y:S01]  /*1f30*/  LEA.HI.X.SX32 R95, R126, R3, 0x1, P0 ;  /* 0x000000037e5f7211 */ /* 0x000fe200000f0eff */
[----:B------:R2:W5:Y:S01]  /*1f40*/  LDG.E.U16 R124, desc[UR60][R90.64] ;  /* 0x0000003c5a7c7981 */ /* 0x000562000c1e1500 */
[-C--:B-1----:R-:W-:Y:S02]  /*1f50*/  LEA R86, P1, R146, R5.reuse, 0x1 ;  /* 0x0000000592567211 */ /* 0x082fe400078208ff */
[----:B----4-:R-:W-:Y:S01]  /*1f60*/  LEA R96, P0, R114, R5, 0x1 ;  /* 0x0000000572607211 */ /* 0x010fe200078008ff */
[----:B------:R1:W4:Y:S01]  /*1f70*/  LDG.E.U16 R128, desc[UR60][R92.64] ;  /* 0x0000003c5c807981 */ /* 0x000322000c1e1500 */
[-C--:B------:R-:W-:Y:S02]  /*1f80*/  LEA.HI.X.SX32 R87, R146, R3.reuse, 0x1, P1 ;  /* 0x0000000392577211 */ /* 0x080fe400008f0eff */
[----:B------:R-:W-:Y:S02]  /*1f90*/  LEA.HI.X.SX32 R97, R114, R3, 0x1, P0 ;  /* 0x0000000372617211 */ /* 0x000fe400000f0eff */
[-C--:B0-----:R-:W-:Y:S01]  /*1fa0*/  LEA R88, P1, R118, R5.reuse, 0x1 ;  /* 0x0000000576587211 */ /* 0x081fe200078208ff */
[----:B------:R0:W4:Y:S01]  /*1fb0*/  LDG.E.U16 R126, desc[UR60][R86.64] ;  /* 0x0000003c567e7981 */ /* 0x000122000c1e1500 */
[----:B------:R-:W-:-:S02]  /*1fc0*/  LEA R84, P0, R120, R5, 0x1 ;  /* 0x0000000578547211 */ /* 0x000fc400078008ff */
[-C--:B------:R-:W-:Y:S01]  /*1fd0*/  LEA.HI.X.SX32 R89, R118, R3.reuse, 0x1, P1 ;  /* 0x0000000376597211 */ /* 0x080fe200008f0eff */
[----:B------:R0:W4:Y:S01]  /*1fe0*/  LDG.E.U16 R114, desc[UR60][R94.64] ;  /* 0x0000003c5e727981 */ /* 0x000122000c1e1500 */
[----:B------:R-:W-:Y:S02]  /*1ff0*/  LEA.HI.X.SX32 R85, R120, R3, 0x1, P0 ;  /* 0x0000000378557211 */ /* 0x000fe400000f0eff */
[-C--:B--2---:R-:W-:Y:S01]  /*2000*/  LEA R90, P1, R140, R5.reuse, 0x1 ;  /* 0x000000058c5a7211 */ /* 0x084fe200078208ff */
[----:B------:R2:W4:Y:S01]  /*2010*/  LDG.E.U16 R118, desc[UR60][R96.64] ;  /* 0x0000003c60767981 */ /* 0x000522000c1e1500 */
[----:B-1----:R-:W-:Y:S02]  /*2020*/  LEA R92, P0, R136, R5, 0x1 ;  /* 0x00000005885c7211 */ /* 0x002fe400078008ff */
[-C--:B------:R-:W-:Y:S01]  /*2030*/  LEA.HI.X.SX32 R91, R140, R3.reuse, 0x1, P1 ;  /* 0x000000038c5b7211 */ /* 0x080fe200008f0eff */
[----:B------:R1:W4:Y:S01]  /*2040*/  LDG.E.U16 R88, desc[UR60][R88.64] ;  /* 0x0000003c58587981 */ /* 0x000322000c1e1500 */
[----:B------:R-:W-:-:S02]  /*2050*/  LEA.HI.X.SX32 R93, R136, R3, 0x1, P0 ;  /* 0x00000003885d7211 */ /* 0x000fc400000f0eff */
[-C--:B0-----:R-:W-:Y:S01]  /*2060*/  LEA R86, P0, R138, R5.reuse, 0x1 ;  /* 0x000000058a567211 */ /* 0x081fe200078008ff */
[----:B------:R0:W4:Y:S01]  /*2070*/  LDG.E.U16 R84, desc[UR60][R84.64] ;  /* 0x0000003c54547981 */ /* 0x000122000c1e1500 */
[----:B------:R-:W-:Y:S02]  /*2080*/  LEA R94, P1, R122, R5, 0x1 ;  /* 0x000000057a5e7211 */ /* 0x000fe400078208ff */
[-C--:B------:R-:W-:Y:S01]  /*2090*/  LEA.HI.X.SX32 R87, R138, R3.reuse, 0x1, P0 ;  /* 0x000000038a577211 */ /* 0x080fe200000f0eff */
[----:B------:R-:W4:Y:S01]  /*20a0*/  LDG.E.U16 R90, desc[UR60][R90.64] ;  /* 0x0000003c5a5a7981 */ /* 0x000f22000c1e1500 */
[----:B------:R-:W-:Y:S02]  /*20b0*/  LEA.HI.X.SX32 R95, R122, R3, 0x1, P1 ;  /* 0x000000037a5f7211 */ /* 0x000fe400008f0eff */
[-C--:B--2---:R-:W-:Y:S01]  /*20c0*/  LEA R96, P0, R116, R5.reuse, 0x1 ;  /* 0x0000000574607211 */ /* 0x084fe200078008ff */
[----:B------:R-:W2:Y:S01]  /*20d0*/  LDG.E.U16 R92, desc[UR60][R92.64] ;  /* 0x0000003c5c5c7981 */ /* 0x000ea2000c1e1500 */
[----:B------:R-:W-:-:S02]  /*20e0*/  LEA R104, P1, R142, R5, 0x1 ;  /* 0x000000058e687211 */ /* 0x000fc400078208ff */
[-C--:B------:R-:W-:Y:S01]  /*20f0*/  LEA.HI.X.SX32 R97, R116, R3.reuse, 0x1, P0 ;  /* 0x0000000374617211 */ /* 0x080fe200000f0eff */
[----:B------:R-:W2:Y:S01]  /*2100*/  LDG.E.U16 R86, desc[UR60][R86.64] ;  /* 0x0000003c56567981 */ /* 0x000ea2000c1e1500 */
[----:B------:R-:W-:-:S03]  /*2110*/  LEA.HI.X.SX32 R105, R142, R3, 0x1, P1 ;  /* 0x000000038e697211 */ /* 0x000fc600008f0eff */
[----:B------:R-:W2:Y:S04]  /*2120*/  LDG.E.U16 R94, desc[UR60][R94.64] ;  /* 0x0000003c5e5e7981 */ /* 0x000ea8000c1e1500 */
[----:B------:R-:W2:Y:S04]  /*2130*/  LDG.E.U16 R96, desc[UR60][R96.64] ;  /* 0x0000003c60607981 */ /* 0x000ea8000c1e1500 */
[----:B------:R-:W2:Y:S01]  /*2140*/  LDG.E.U16 R104, desc[UR60][R104.64] ;  /* 0x0000003c68687981 */ /* 0x000ea2000c1e1500 */
[----:B------:R-:W3:Y:S01]  /*2150*/  S2R R120, SR_CgaCtaId ;  /* 0x0000000000787919 */ /* 0x000ee20000008800 */
[----:B------:R-:W-:-:S02]  /*2160*/  LOP3.LUT R3, R160, 0xff, RZ, 0xc0, !PT ;  /* 0x000000ffa0037812 */ /* 0x000fc400078ec0ff */
[----:B------:R-:W-:Y:S01]  /*2170*/  LOP3.LUT R5, R160, 0xc0, RZ, 0xc0, !PT ;  /* 0x000000c0a0057812 */ /* 0x000fe200078ec0ff */
[----:B------:R-:W-:Y:S01]  /*2180*/  VIADD R162, R0, 0x40 ;  /* 0x0000004000a27836 */ /* 0x000fe20000000000 */
[----:B-1----:R-:W-:Y:S01]  /*2190*/  MOV R89, 0x400 ;  /* 0x0000040000597802 */ /* 0x002fe20000000f00 */
[----:B0-----:R-:W-:Y:S01]  /*21a0*/  IMAD.SHL.U32 R85, R3, 0x2, RZ ;  /* 0x0000000203557824 */ /* 0x001fe200078e00ff */
[----:B------:R-:W-:Y:S02]  /*21b0*/  SHF.R.U32.HI R116, RZ, 0x2, R5 ;  /* 0x00000002ff747819 */ /* 0x000fe40000011605 */
[----:B------:R-:W-:Y:S02]  /*21c0*/  ISETP.GE.AND P0, PT, R162, 0x1, PT ;  /* 0x00000001a200780c */ /* 0x000fe40003f06270 */
[----:B------:R-:W-:Y:S02]  /*21d0*/  LOP3.LUT R85, R85, R116, RZ, 0x3c, !PT ;  /* 0x0000007455557212 */ /* 0x000fe400078e3cff */
[----:B---3--:R-:W-:-:S05]  /*21e0*/  LEA R164, R120, R89, 0x18 ;  /* 0x0000005978a47211 */ /* 0x008fca00078ec0ff */
[C---:B------:R-:W-:Y:S01]  /*21f0*/  IMAD.IADD R116, R85.reuse, 0x1, R164 ;  /* 0x0000000155747824 */ /* 0x040fe200078e02a4 */
[----:B------:R-:W-:-:S05]  /*2200*/  LOP3.LUT R85, R85, 0x40, RZ, 0x3c, !PT ;  /* 0x0000004055557812 */ /* 0x000fca00078e3cff */
[----:B------:R-:W-:Y:S01]  /*2210*/  IMAD.IADD R85, R164, 0x1, R85 ;  /* 0x00000001a4557824 */ /* 0x000fe200078e0255 */
[----:B------:R0:W-:Y:S04]  /*2220*/  STS.U16 [R116], R2 ;  /* 0x0000000274007388 */ /* 0x0001e80000000400 */
[----:B------:R1:W-:Y:S04]  /*2230*/  STS.U16 [R116+0x400], R4 ;  /* 0x0004000474007388 */ /* 0x0003e80000000400 */
[----:B------:R-:W-:Y:S01]  /*2240*/  STS.U16 [R116+0x800], R8 ;  /* 0x0008000874007388 */ /* 0x000fe20000000400 */
[----:B0-----:R-:W-:-:S03]  /*2250*/  LOP3.LUT R2, R160, 0x60, RZ, 0xc0, !PT ;  /* 0x00000060a0027812 */ /* 0x001fc600078ec0ff */
[----:B------:R-:W-:Y:S01]  /*2260*/  STS.U16 [R116+0xc00], R10 ;  /* 0x000c000a74007388 */ /* 0x000fe20000000400 */
[----:B-1----:R-:W-:-:S03]  /*2270*/  LOP3.LUT R4, R160, 0x1c, RZ, 0xc0, !PT ;  /* 0x0000001ca0047812 */ /* 0x002fc600078ec0ff */
[----:B------:R0:W-:Y:S04]  /*2280*/  STS.U16 [R116+0x1000], R12 ;  /* 0x0010000c74007388 */ /* 0x0001e80000000400 */
[----:B------:R-:W-:Y:S04]  /*2290*/  STS.U16 [R116+0x1400], R14 ;  /* 0x0014000e74007388 */ /* 0x000fe80000000400 */
[----:B------:R-:W-:Y:S01]  /*22a0*/  STS.U16 [R116+0x1800], R16 ;  /* 0x0018001074007388 */ /* 0x000fe20000000400 */
[----:B0-----:R-:W-:-:S03]  /*22b0*/  IMAD.SHL.U32 R12, R160, 0x2, RZ ;  /* 0x00000002a00c7824 */ /* 0x001fc600078e00ff */
[----:B------:R0:W-:Y:S04]  /*22c0*/  STS.U16 [R116+0x1c00], R19 ;  /* 0x001c001374007388 */ /* 0x0001e80000000400 */
[----:B------:R-:W-:Y:S04]  /*22d0*/  STS.U16 [R116+0x2000], R21 ;  /* 0x0020001574007388 */ /* 0x000fe80000000400 */
[----:B------:R-:W-:Y:S01]  /*22e0*/  STS.U16 [R116+0x2400], R23 ;  /* 0x0024001774007388 */ /* 0x000fe20000000400 */
[----:B0-----:R-:W-:-:S03]  /*22f0*/  IMAD.MOV.U32 R19, RZ, RZ, -0x800000 ;  /* 0xff800000ff137424 */ /* 0x001fc600078e00ff */
[----:B------:R-:W-:Y:S04]  /*2300*/  STS.U16 [R116+0x2800], R25 ;  /* 0x0028001974007388 */ /* 0x000fe80000000400 */
        /* <DEDUP_REMOVED lines=23> */
[----:B-----5:R-:W-:Y:S04]  /*2480*/  STS.U16 [R116+0x8800], R73 ;  /* 0x0088004974007388 */ /* 0x020fe80000000400 */
        /* <DEDUP_REMOVED lines=13> */
[----:B------:R0:W-:Y:S04]  /*2560*/  STS.U16 [R116+0xc000], R121 ;  /* 0x00c0007974007388 */ /* 0x0001e80000000400 */
[----:B------:R-:W-:Y:S04]  /*2570*/  STS.U16 [R116+0xc400], R125 ;  /* 0x00c4007d74007388 */ /* 0x000fe80000000400 */
[----:B------:R-:W-:Y:S01]  /*2580*/  STS.U16 [R116+0xc800], R129 ;  /* 0x00c8008174007388 */ /* 0x000fe20000000400 */
[----:B0-----:R-:W-:-:S03]  /*2590*/  CS2R R120, SRZ ;  /* 0x0000000000787805 */ /* 0x001fc6000001ff00 */
[----:B------:R0:W-:Y:S04]  /*25a0*/  STS.U16 [R116+0xcc00], R131 ;  /* 0x00cc008374007388 */ /* 0x0001e80000000400 */
[----:B------:R1:W-:Y:S04]  /*25b0*/  STS.U16 [R116+0xd000], R133 ;  /* 0x00d0008574007388 */ /* 0x0003e80000000400 */
[----:B------:R3:W-:Y:S01]  /*25c0*/  STS.U16 [R116+0xd400], R135 ;  /* 0x00d4008774007388 */ /* 0x0007e20000000400 */
[----:B0-----:R-:W-:-:S03]  /*25d0*/  CS2R R130, SRZ ;  /* 0x0000000000827805 */ /* 0x001fc6000001ff00 */
[----:B------:R0:W-:Y:S01]  /*25e0*/  STS.U16 [R116+0xd800], R137 ;  /* 0x00d8008974007388 */ /* 0x0001e20000000400 */
[----:B-1----:R-:W-:-:S03]  /*25f0*/  CS2R R132, SRZ ;  /* 0x0000000000847805 */ /* 0x002fc6000001ff00 */
[----:B------:R1:W-:Y:S01]  /*2600*/  STS.U16 [R116+0xdc00], R139 ;  /* 0x00dc008b74007388 */ /* 0x0003e20000000400 */
[----:B---3--:R-:W-:-:S03]  /*2610*/  CS2R R134, SRZ ;  /* 0x0000000000867805 */ /* 0x008fc6000001ff00 */
[----:B------:R3:W-:Y:S01]  /*2620*/  STS.U16 [R116+0xe000], R141 ;  /* 0x00e0008d74007388 */ /* 0x0007e20000000400 */
[----:B0-----:R-:W-:-:S03]  /*2630*/  CS2R R136, SRZ ;  /* 0x0000000000887805 */ /* 0x001fc6000001ff00 */
[----:B------:R0:W-:Y:S01]  /*2640*/  STS.U16 [R116+0xe400], R143 ;  /* 0x00e4008f74007388 */ /* 0x0001e20000000400 */
[----:B-1----:R-:W-:-:S03]  /*2650*/  CS2R R138, SRZ ;  /* 0x00000000008a7805 */ /* 0x002fc6000001ff00 */
[----:B------:R-:W-:Y:S01]  /*2660*/  STS.U16 [R116+0xe800], R145 ;  /* 0x00e8009174007388 */ /* 0x000fe20000000400 */
[----:B---3--:R-:W-:-:S03]  /*2670*/  CS2R R140, SRZ ;  /* 0x00000000008c7805 */ /* 0x008fc6000001ff00 */
[----:B------:R1:W-:Y:S01]  /*2680*/  STS.U16 [R116+0xec00], R147 ;  /* 0x00ec009374007388 */ /* 0x0003e20000000400 */
[----:B0-----:R-:W-:-:S03]  /*2690*/  CS2R R142, SRZ ;  /* 0x00000000008e7805 */ /* 0x001fc6000001ff00 */
[----:B------:R-:W-:Y:S04]  /*26a0*/  STS.U16 [R116+0xf000], R148 ;  /* 0x00f0009474007388 */ /* 0x000fe80000000400 */
[----:B------:R0:W-:Y:S01]  /*26b0*/  STS.U16 [R116+0xf400], R144 ;  /* 0x00f4009074007388 */ /* 0x0001e20000000400 */
[----:B-1----:R-:W-:-:S03]  /*26c0*/  CS2R R146, SRZ ;  /* 0x0000000000927805 */ /* 0x002fc6000001ff00 */
[----:B------:R1:W-:Y:S04]  /*26d0*/  STS.U16 [R116+0xf800], R149 ;  /* 0x00f8009574007388 */ /* 0x0003e80000000400 */
[----:B------:R3:W-:Y:S01]  /*26e0*/  STS.U16 [R116+0xfc00], R150 ;  /* 0x00fc009674007388 */ /* 0x0007e20000000400 */
[----:B0-----:R-:W-:-:S03]  /*26f0*/  CS2R R144, SRZ ;  /* 0x0000000000907805 */ /* 0x001fc6000001ff00 */
[----:B------:R-:W-:Y:S01]  /*2700*/  STS.U16 [R85+0x200], R6 ;  /* 0x0002000655007388 */ /* 0x000fe20000000400 */
[----:B-1----:R-:W-:-:S03]  /*2710*/  CS2R R148, SRZ ;  /* 0x0000000000947805 */ /* 0x002fc6000001ff00 */
[----:B------:R-:W-:Y:S01]  /*2720*/  STS.U16 [R85+0x600], R7 ;  /* 0x0006000755007388 */ /* 0x000fe20000000400 */
[----:B---3--:R-:W-:-:S03]  /*2730*/  CS2R R150, SRZ ;  /* 0x0000000000967805 */ /* 0x008fc6000001ff00 */
[----:B------:R-:W-:Y:S04]  /*2740*/  STS.U16 [R85+0xa00], R9 ;  /* 0x000a000955007388 */ /* 0x000fe80000000400 */
[----:B------:R-:W-:Y:S04]  /*2750*/  STS.U16 [R85+0xe00], R11 ;  /* 0x000e000b55007388 */ /* 0x000fe80000000400 */
[----:B------:R-:W-:Y:S04]  /*2760*/  STS.U16 [R85+0x1200], R13 ;  /* 0x0012000d55007388 */ /* 0x000fe80000000400 */
[----:B------:R-:W-:Y:S04]  /*2770*/  STS.U16 [R85+0x1600], R15 ;  /* 0x0016000f55007388 */ /* 0x000fe80000000400 */
[----:B------:R0:W-:Y:S04]  /*2780*/  STS.U16 [R85+0x1a00], R18 ;  /* 0x001a001255007388 */ /* 0x0001e80000000400 */
[----:B------:R1:W-:Y:S04]  /*2790*/  STS.U16 [R85+0x1e00], R20 ;  /* 0x001e001455007388 */ /* 0x0003e80000000400 */
[----:B------:R-:W-:Y:S01]  /*27a0*/  STS.U16 [R85+0x2200], R22 ;  /* 0x0022001655007388 */ /* 0x000fe20000000400 */
[----:B0-----:R-:W-:-:S03]  /*27b0*/  IMAD.MOV.U32 R18, RZ, RZ, 0x3f800000 ;  /* 0x3f800000ff127424 */ /* 0x001fc600078e00ff */
[----:B------:R0:W-:Y:S01]  /*27c0*/  STS.U16 [R85+0x2600], R24 ;  /* 0x0026001855007388 */ /* 0x0001e20000000400 */
[----:B-1----:R-:W-:-:S03]  /*27d0*/  IMAD.MOV.U32 R20, RZ, RZ, -0x800000 ;  /* 0xff800000ff147424 */ /* 0x002fc600078e00ff */
        /* <DEDUP_REMOVED lines=37> */
[----:B----4-:R-:W-:Y:S01]  /*2a30*/  STS.U16 [R85+0xfe00], R126 ;  /* 0x00fe007e55007388 */ /* 0x010fe20000000400 */
[----:B0-----:R-:W-:-:S03]  /*2a40*/  CS2R R60, SRZ ;  /* 0x00000000003c7805 */ /* 0x001fc6000001ff00 */
[----:B------:R0:W-:Y:S01]  /*2a50*/  STS.U16 [R85+0x7600], R64 ;  /* 0x0076004055007388 */ /* 0x0001e20000000400 */
[----:B-1----:R-:W-:-:S03]  /*2a60*/  CS2R R62, SRZ ;  /* 0x00000000003e7805 */ /* 0x002fc6000001ff00 */
        /* <DEDUP_REMOVED lines=33> */
[----:B------:R-:W-:Y:S01]  /*2c80*/  STS.U16 [R85+0xbe00], R119 ;  /* 0x00be007755007388 */ /* 0x000fe20000000400 */
[----:B-1----:R-:W-:-:S03]  /*2c90*/  CS2R R112, SRZ ;  /* 0x0000000000707805 */ /* 0x002fc6000001ff00 */
[----:B------:R0:W-:Y:S01]  /*2ca0*/  STS.U16 [R85+0xc200], R123 ;  /* 0x00c2007b55007388 */ /* 0x0001e20000000400 */
[----:B---3--:R-:W-:-:S03]  /*2cb0*/  CS2R R116, SRZ ;  /* 0x0000000000747805 */ /* 0x008fc6000001ff00 */
[----:B------:R1:W-:Y:S04]  /*2cc0*/  STS.U16 [R85+0xc600], R127 ;  /* 0x00c6007f55007388 */ /* 0x0003e80000000400 */
[----:B------:R3:W-:Y:S01]  /*2cd0*/  STS.U16 [R85+0xca00], R17 ;  /* 0x00ca001155007388 */ /* 0x0007e20000000400 */
[----:B0-----:R-:W-:-:S03]  /*2ce0*/  CS2R R122, SRZ ;  /* 0x00000000007a7805 */ /* 0x001fc6000001ff00 */
[----:B------:R0:W-:Y:S01]  /*2cf0*/  STS.U16 [R85+0xce00], R124 ;  /* 0x00ce007c55007388 */ /* 0x0001e20000000400 */
[----:B-1----:R-:W-:-:S03]  /*2d00*/  CS2R R126, SRZ ;  /* 0x00000000007e7805 */ /* 0x002fc6000001ff00 */
[----:B------:R1:W-:Y:S01]  /*2d10*/  STS.U16 [R85+0xd200], R128 ;  /* 0x00d2008055007388 */ /* 0x0003e20000000400 */
[----:B---3--:R-:W-:-:S03]  /*2d20*/  IMAD.MOV.U32 R17, RZ, RZ, 0x3f800000 ;  /* 0x3f800000ff117424 */ /* 0x008fc600078e00ff */
[----:B------:R3:W-:Y:S01]  /*2d30*/  STS.U16 [R85+0xd600], R114 ;  /* 0x00d6007255007388 */ /* 0x0007e20000000400 */
[----:B0-----:R-:W-:-:S03]  /*2d40*/  CS2R R124, SRZ ;  /* 0x00000000007c7805 */ /* 0x001fc6000001ff00 */
[----:B------:R0:W-:Y:S01]  /*2d50*/  STS.U16 [R85+0xda00], R118 ;  /* 0x00da007655007388 */ /* 0x0001e20000000400 */
[----:B-1----:R-:W-:-:S03]  /*2d60*/  CS2R R128, SRZ ;  /* 0x0000000000807805 */ /* 0x002fc6000001ff00 */
[----:B------:R1:W-:Y:S01]  /*2d70*/  STS.U16 [R85+0xde00], R88 ;  /* 0x00de005855007388 */ /* 0x0003e20000000400 */
[----:B---3--:R-:W-:-:S03]  /*2d80*/  CS2R R114, SRZ ;  /* 0x0000000000727805 */ /* 0x008fc6000001ff00 */
[----:B------:R-:W-:Y:S01]  /*2d90*/  STS.U16 [R85+0xe200], R84 ;  /* 0x00e2005455007388 */ /* 0x000fe20000000400 */
[----:B0-----:R-:W-:-:S03]  /*2da0*/  CS2R R118, SRZ ;  /* 0x0000000000767805 */ /* 0x001fc6000001ff00 */
[----:B------:R0:W-:Y:S01]  /*2db0*/  STS.U16 [R85+0xe600], R90 ;  /* 0x00e6005a55007388 */ /* 0x0001e20000000400 */
[----:B-1----:R-:W-:-:S03]  /*2dc0*/  CS2R R88, SRZ ;  /* 0x0000000000587805 */ /* 0x002fc6000001ff00 */
[----:B--2---:R1:W-:Y:S04]  /*2dd0*/  STS.U16 [R85+0xea00], R92 ;  /* 0x00ea005c55007388 */ /* 0x0043e80000000400 */
[----:B------:R2:W-:Y:S01]  /*2de0*/  STS.U16 [R85+0xee00], R86 ;  /* 0x00ee005655007388 */ /* 0x0005e20000000400 */
[----:B0-----:R-:W-:-:S03]  /*2df0*/  CS2R R90, SRZ ;  /* 0x00000000005a7805 */ /* 0x001fc6000001ff00 */
[----:B------:R0:W-:Y:S01]  /*2e00*/  STS.U16 [R85+0xf200], R94 ;  /* 0x00f2005e55007388 */ /* 0x0001e20000000400 */
[----:B-1----:R-:W-:-:S03]  /*2e10*/  CS2R R92, SRZ ;  /* 0x00000000005c7805 */ /* 0x002fc6000001ff00 */
[----:B------:R1:W-:Y:S01]  /*2e20*/  STS.U16 [R85+0xf600], R96 ;  /* 0x00f6006055007388 */ /* 0x0003e20000000400 */
[----:B--2---:R-:W-:-:S03]  /*2e30*/  CS2R R86, SRZ ;  /* 0x0000000000567805 */ /* 0x004fc6000001ff00 */
[----:B------:R2:W-:Y:S01]  /*2e40*/  STS.U16 [R85+0xfa00], R104 ;  /* 0x00fa006855007388 */ /* 0x0005e20000000400 */
[----:B0-----:R-:W-:Y:S02]  /*2e50*/  CS2R R94, SRZ ;  /* 0x00000000005e7805 */ /* 0x001fe4000001ff00 */
[----:B-1----:R-:W-:Y:S02]  /*2e60*/  CS2R R96, SRZ ;  /* 0x0000000000607805 */ /* 0x002fe4000001ff00 */
[----:B--2---:R-:W-:Y:S02]  /*2e70*/  CS2R R84, SRZ ;  /* 0x0000000000547805 */ /* 0x004fe4000001ff00 */
[----:B------:R-:W-:Y:S01]  /*2e80*/  CS2R R104, SRZ ;  /* 0x0000000000687805 */ /* 0x000fe2000001ff00 */
[----:B------:R-:W-:Y:S06]  /*2e90*/  @!P0 BRA `(.L_x_0) ;  /* 0x0000004c00108947 */ /* 0x000fec0003800000 */
[----:B------:R-:W0:Y:S01]  /*2ea0*/  LDC.64 R8, c[0x0][0x260] ;  /* 0x00009800ff087b82 */ /* 0x000e220000000a00 */
[----:B------:R-:W-:Y:S01]  /*2eb0*/  SHF.R.U32.HI R7, RZ, 0x1, R2 ;  /* 0x00000001ff077819 */ /* 0x000fe20000011602 */
[----:B------:R-:W-:Y:S01]  /*2ec0*/  VIADD R10, R164, 0x10000 ;  /* 0x00010000a40a7836 */ /* 0x000fe20000000000 */
[----:B------:R-:W-:Y:S02]  /*2ed0*/  LOP3.LUT R2, R160, 0x3f, RZ, 0xc0, !PT ;  /* 0x0000003fa0027812 */ /* 0x000fe400078ec0ff */
[----:B------:R-:W-:Y:S02]  /*2ee0*/  CS2R R26, SRZ ;  /* 0x00000000001a7805 */ /* 0x000fe4000001ff00 */
[----:B------:R-:W-:Y:S02]  /*2ef0*/  LEA.HI R7, R4, R7, RZ, 0x1e ;  /* 0x0000000704077211 */ /* 0x000fe400078ff0ff */
[----:B------:R-:W-:Y:S02]  /*2f00*/  CS2R R28, SRZ ;  /* 0x00000000001c7805 */ /* 0x000fe4000001ff00 */
[----:B------:R-:W-:Y:S01]  /*2f10*/  SHF.R.S32.HI R4, RZ, 0x6, R160 ;  /* 0x00000006ff047819 */ /* 0x000fe200000114a0 */
[----:B------:R-:W-:Y:S01]  /*2f20*/  IMAD R5, R5, 0x10, R2 ;  /* 0x0000001005057824 */ /* 0x000fe200078e0202 */
[----:B------:R-:W-:Y:S01]  /*2f30*/  SHF.R.U32.HI R2, RZ, 0x4, R164 ;  /* 0x00000004ff027819 */ /* 0x000fe200000116a4 */
[----:B------:R-:W1:Y:S01]  /*2f40*/  LDC.64 R170, c[0x0][0x250] ;  /* 0x00009400ffaa7b82 */ /* 0x000e620000000a00 */
[----:B------:R-:W-:Y:S01]  /*2f50*/  SGXT R4, R4, 0x1 ;  /* 0x000000010404781a */ /* 0x000fe20000000200 */
[----:B------:R-:W-:Y:S01]  /*2f60*/  IMAD.IADD R0, R0, 0x1, R7 ;  /* 0x0000000100007824 */ /* 0x000fe200078e0207 */
[----:B------:R-:W-:Y:S01]  /*2f70*/  SGXT.U32 R2, R2, 0xe ;  /* 0x0000000e0202781a */ /* 0x000fe20000000000 */
[----:B------:R-:W-:Y:S01]  /*2f80*/  IMAD.SHL.U32 R5, R5, 0x2, RZ ;  /* 0x0000000205057824 */ /* 0x000fe200078e00ff */
[----:B------:R-:W-:-:S02]  /*2f90*/  LOP3.LUT R7, R4, 0x90, RZ, 0xc0, !PT ;  /* 0x0000009004077812 */ /* 0x000fc400078ec0ff */
[----:B------:R-:W-:Y:S02]  /*2fa0*/  CS2R R30, SRZ ;  /* 0x00000000001e7805 */ /* 0x000fe4000001ff00 */
[C---:B------:R-:W-:Y:S01]  /*2fb0*/  IADD3 R6, P0, R2.reuse, 0x80, RZ ;  /* 0x0000008002067810 */ /* 0x040fe20007f1e0ff */
[----:B------:R-:W2:Y:S01]  /*2fc0*/  LDC.64 R22, c[0x0][0x220] ;  /* 0x00008800ff167b82 */ /* 0x000ea20000000a00 */
[----:B------:R-:W-:Y:S01]  /*2fd0*/  R2UR UR56, R2 ;  /* 0x00000000023872ca */ /* 0x000fe200000e0000 */
[----:B------:R-:W-:Y:S01]  /*2fe0*/  IMAD.MOV.U32 R2, RZ, RZ, RZ ;  /* 0x000000ffff027224 */ /* 0x000fe200078e00ff */
[----:B------:R-:W-:Y:S02]  /*2ff0*/  R2UR UR4, R6 ;  /* 0x00000000060472ca */ /* 0x000fe400000e0000 */
[----:B------:R-:W-:Y:S02]  /*3000*/  CS2R R32, SRZ ;  /* 0x0000000000207805 */ /* 0x000fe4000001ff00 */
[----:B------:R-:W-:Y:S01]  /*3010*/  SHF.R.U32.HI R6, RZ, 0x4, R10 ;  /* 0x00000004ff067819 */ /* 0x000fe2000001160a */
[----:B0-----:R-:W-:Y:S01]  /*3020*/  IMAD.MOV.U32 R11, RZ, RZ, R8 ;  /* 0x000000ffff0b7224 */ /* 0x001fe200078e0008 */
[----:B------:R-:W-:Y:S01]  /*3030*/  LOP3.LUT R4, R160, 0xf, RZ, 0xc0, !PT ;  /* 0x0000000fa0047812 */ /* 0x000fe200078ec0ff */
[----:B------:R-:W0:Y:S01]  /*3040*/  LDC R8, c[0x0][0x258] ;  /* 0x00009600ff087b82 */ /* 0x000e220000000800 */
[----:B------:R-:W-:Y:S01]  /*3050*/  SGXT.U32 R10, R6, 0xe ;  /* 0x0000000e060a781a */ /* 0x000fe20000000000 */
[----:B------:R-:W-:Y:S01]  /*3060*/  STL [R1+0x118], R9 ;  /* 0x0001180901007387 */ /* 0x000fe20000100800 */
[----:B------:R-:W-:Y:S01]  /*3070*/  LOP3.LUT R12, R7, 0x17e, R12, 0x78, !PT ;  /* 0x0000017e070c7812 */ /* 0x000fe200078e780c */
[----:B------:R-:W-:Y:S01]  /*3080*/  IMAD.MOV.U32 R7, RZ, RZ, RZ ;  /* 0x000000ffff077224 */ /* 0x000fe200078e00ff */
[----:B------:R-:W-:Y:S01]  /*3090*/  IADD3.X R6, R2, 0x40000040, RZ, P0, !PT ;  /* 0x4000004002067810 */ /* 0x000fe200007fe4ff */
[----:B------:R3:W-:Y:S01]  /*30a0*/  STL [R1+0x48], R10 ;  /* 0x0000480a01007387 */ /* 0x0007e20000100800 */
[C---:B------:R-:W-:Y:S01]  /*30b0*/  IMAD R2, R161.reuse, R11, RZ ;  /* 0x0000000ba1027224 */ /* 0x040fe200078e02ff */
[----:B------:R-:W4:Y:S01]  /*30c0*/  LDC.64 R202, c[0x0][0x218] ;  /* 0x00008600ffca7b82 */ /* 0x000f220000000a00 */
[----:B------:R-:W-:Y:S01]  /*30d0*/  IMAD R4, R4, R9, RZ ;  /* 0x0000000904047224 */ /* 0x000fe200078e02ff */
[----:B------:R-:W-:Y:S01]  /*30e0*/  R2UR UR5, R6 ;  /* 0x00000000060572ca */ /* 0x000fe200000e0000 */
[----:B-1----:R-:W-:Y:S01]  /*30f0*/  IMAD R170, R161, R170, RZ ;  /* 0x000000aaa1aa7224 */ /* 0x002fe200078e02ff */
[----:B------:R-:W-:Y:S01]  /*3100*/  CS2R R34, SRZ ;  /* 0x0000000000227805 */ /* 0x000fe2000001ff00 */
[----:B------:R-:W-:Y:S01]  /*3110*/  IMAD.SHL.U32 R6, R4, 0x2, RZ ;  /* 0x0000000204067824 */ /* 0x000fe200078e00ff */
[----:B------:R-:W-:Y:S01]  /*3120*/  CS2R R36, SRZ ;  /* 0x0000000000247805 */ /* 0x000fe2000001ff00 */
[----:B------:R-:W-:Y:S01]  /*3130*/  IMAD.IADD R12, R164, 0x1, R12 ;  /* 0x00000001a40c7824 */ /* 0x000fe200078e020c */
[----:B------:R-:W1:Y:S01]  /*3140*/  LDC R25, c[0x0][0x268] ;  /* 0x00009a00ff197b82 */ /* 0x000e620000000800 */
[----:B---3--:R-:W-:Y:S01]  /*3150*/  IADD3 R10, P0, R10, 0x2, RZ ;  /* 0x000000020a0a7810 */ /* 0x008fe20007f1e0ff */
[C---:B------:R-:W-:Y:S01]  /*3160*/  IMAD R155, R171.reuse, 0x3, RZ ;  /* 0x00000003ab9b7824 */ /* 0x040fe200078e02ff */
[----:B------:R-:W-:Y:S01]  /*3170*/  CS2R R38, SRZ ;  /* 0x0000000000267805 */ /* 0x000fe2000001ff00 */
[----:B------:R-:W-:Y:S01]  /*3180*/  IMAD.SHL.U32 R153, R171, 0x4, RZ ;  /* 0x00000004ab997824 */ /* 0x000fe200078e00ff */
[----:B------:R-:W-:Y:S01]  /*3190*/  IADD3.X R9, R7, 0x40000000, RZ, P0, !PT ;  /* 0x4000000007097810 */ /* 0x000fe200007fe4ff */
[----:B------:R-:W-:Y:S01]  /*31a0*/  IMAD.SHL.U32 R7, R2, 0x2, RZ ;  /* 0x0000000202077824 */ /* 0x000fe200078e00ff */
[----:B------:R-:W-:Y:S01]  /*31b0*/  R2UR UR6, R10 ;  /* 0x000000000a0672ca */ /* 0x000fe200000e0000 */
[----:B------:R-:W-:Y:S01]  /*31c0*/  IMAD.HI R2, R2, 0x2, RZ ;  /* 0x0000000202027827 */ /* 0x000fe200078e02ff */
[----:B------:R-:W-:Y:S01]  /*31d0*/  R2UR UR7, R9 ;  /* 0x00000000090772ca */ /* 0x000fe200000e0000 */
[----:B------:R-:W-:Y:S01]  /*31e0*/  UIADD3.64 UR10, UR4, 0x100, URZ ;  /* 0x00000100040a7897 */ /* 0x000fe2000fffe03f */
[----:B--2---:R-:W-:Y:S01]  /*31f0*/  IADD3 R173, P2, P3, R6, R22, R7 ;  /* 0x0000001606ad7210 */ /* 0x004fe20007b5e007 */
[----:B------:R-:W-:Y:S01]  /*3200*/  IMAD.HI R6, R4, 0x2, RZ ;  /* 0x0000000204067827 */ /* 0x000fe200078e02ff */
[----:B------:R-:W-:Y:S01]  /*3210*/  SHF.R.U32.HI R7, RZ, 0x4, R160 ;  /* 0x00000004ff077819 */ /* 0x000fe200000116a0 */
[----:B------:R-:W-:Y:S01]  /*3220*/  UIADD3.64 UR10, UR4, 0x200, URZ ;  /* 0x00000200040a7897 */ /* 0x000fe2000fffe03f */
[----:B------:R-:W-:Y:S01]  /*3230*/  LEA.HI R9, R160, 0x1b0, RZ, 0x1c ;  /* 0x000001b0a0097811 */ /* 0x000fe200078fe0ff */
[----:B0-----:R-:W-:Y:S01]  /*3240*/  IMAD R3, R3, R8, RZ ;  /* 0x0000000803037224 */ /* 0x001fe200078e02ff */
[----:B----4-:R-:W-:Y:S01]  /*3250*/  LEA R202, P0, R170, R202, 0x1 ;  /* 0x000000caaaca7211 */ /* 0x010fe200078008ff */
[----:B------:R-:W-:Y:S01]  /*3260*/  IMAD R22, R171, 0x7, RZ ;  /* 0x00000007ab167824 */ /* 0x000fe200078e02ff */
[----:B------:R-:W-:Y:S01]  /*3270*/  IADD3.X R23, R6, R23, R2, P2, P3 ;  /* 0x0000001706177210 */ /* 0x000fe200017e6402 */
[----:B------:R-:W-:Y:S01]  /*3280*/  IMAD R4, R8, 0x100, R3 ;  /* 0x0000010008047824 */ /* 0x000fe200078e0203 */
[----:B------:R-:W-:Y:S01]  /*3290*/  SGXT.U32 R2, R7, 0x4 ;  /* 0x000000040702781a */ /* 0x000fe20000000000 */
[----:B------:R-:W-:Y:S01]  /*32a0*/  IMAD.SHL.U32 R152, R171, 0x8, RZ ;  /* 0x00000008ab987824 */ /* 0x000fe200078e00ff */
[----:B------:R-:W-:Y:S01]  /*32b0*/  LEA.HI.X.SX32 R170, R170, R203, 0x1, P0 ;  /* 0x000000cbaaaa7211 */ /* 0x000fe200000f0eff */
[-C--:B-1----:R-:W-:Y:S01]  /*32c0*/  IMAD R20, R9, R25.reuse, RZ ;  /* 0x0000001909147224 */ /* 0x082fe200078e02ff */
[-C--:B------:R-:W-:Y:S01]  /*32d0*/  LEA R204, P0, R3, R202.reuse, 0x1 ;  /* 0x000000ca03cc7211 */ /* 0x080fe200078008ff */
[-C--:B------:R-:W-:Y:S01]  /*32e0*/  IMAD R11, R2, R25.reuse, RZ ;  /* 0x00000019020b7224 */ /* 0x080fe200078e02ff */
[----:B------:R-:W-:Y:S01]  /*32f0*/  LEA R202, P1, R4, R202, 0x1 ;  /* 0x000000ca04ca7211 */ /* 0x000fe200078208ff */
[----:B------:R-:W-:Y:S01]  /*3300*/  IMAD R154, R171, 0x9, RZ ;  /* 0x00000009ab9a7824 */ /* 0x000fe200078e02ff */
[-C--:B------:R-:W-:Y:S01]  /*3310*/  LEA.HI.X.SX32 R205, R3, R170.reuse, 0x1, P0 ;  /* 0x000000aa03cd7211 */ /* 0x080fe200000f0eff */
[----:B------:R-:W-:Y:S01]  /*3320*/  IMAD R13, R25, 0x10, R11 ;  /* 0x00000010190d7824 */ /* 0x000fe200078e020b */
[C---:B------:R-:W-:Y:S01]  /*3330*/  LEA.HI R3, R160.reuse, 0x30, RZ, 0x1c ;  /* 0x00000030a0037811 */ /* 0x040fe200078fe0ff */
[C---:B------:R-:W-:Y:S01]  /*3340*/  IMAD R156, R171.reuse, 0xa, RZ ;  /* 0x0000000aab9c7824 */ /* 0x040fe200078e02ff */
[----:B------:R-:W-:Y:S01]  /*3350*/  LEA.HI R2, R160, 0xb0, RZ, 0x1c ;  /* 0x000000b0a0027811 */ /* 0x000fe200078fe0ff */
[----:B------:R-:W-:Y:S01]  /*3360*/  IMAD R157, R171, 0xb, RZ ;  /* 0x0000000bab9d7824 */ /* 0x000fe200078e02ff */
[----:B------:R-:W-:Y:S01]  /*3370*/  LEA.HI.X.SX32 R203, R4, R170, 0x1, P1 ;  /* 0x000000aa04cb7211 */ /* 0x000fe200008f0eff */
[-C--:B------:R-:W-:Y:S01]  /*3380*/  IMAD R14, R3, R25.reuse, RZ ;  /* 0x00000019030e7224 */ /* 0x080fe200078e02ff */
[C---:B------:R-:W-:Y:S01]  /*3390*/  LEA.HI R4, R160.reuse, 0x70, RZ, 0x1c ;  /* 0x00000070a0047811 */ /* 0x040fe200078fe0ff */
[C---:B------:R-:W-:Y:S01]  /*33a0*/  IMAD R3, R25.reuse, 0x10, R13 ;  /* 0x0000001019037824 */ /* 0x040fe200078e020d */
[----:B------:R-:W-:Y:S01]  /*33b0*/  LEA.HI R6, R160, 0xf0, RZ, 0x1c ;  /* 0x000000f0a0067811 */ /* 0x000fe200078fe0ff */
[-C--:B------:R-:W-:Y:S01]  /*33c0*/  IMAD R16, R2, R25.reuse, RZ ;  /* 0x0000001902107224 */ /* 0x080fe200078e02ff */
[C---:B------:R-:W-:Y:S01]  /*33d0*/  LEA.HI R7, R160.reuse, 0x130, RZ, 0x1c ;  /* 0x00000130a0077811 */ /* 0x040fe200078fe0ff */
[C---:B------:R-:W-:Y:S01]  /*33e0*/  IMAD R2, R25.reuse, 0x20, R3 ;  /* 0x0000002019027824 */ /* 0x040fe200078e0203 */
[----:B------:R-:W-:Y:S01]  /*33f0*/  LEA.HI R8, R160, 0x170, RZ, 0x1c ;  /* 0x00000170a0087811 */ /* 0x000fe200078fe0ff */
[----:B------:R-:W-:Y:S01]  /*3400*/  IMAD R15, R4, R25, RZ ;  /* 0x00000019040f7224 */ /* 0x000fe200078e02ff */
[----:B------:R-:W-:Y:S01]  /*3410*/  LEA.HI R10, R160, 0x1f0, RZ, 0x1c ;  /* 0x000001f0a00a7811 */ /* 0x000fe200078fe0ff */
[----:B------:R-:W-:Y:S01]  /*3420*/  IMAD R4, R25, 0x10, R2 ;  /* 0x0000001019047824 */ /* 0x000fe200078e0202 */
[----:B------:R-:W-:Y:S01]  /*3430*/  LEA R166, P1, R11, R173, 0x1 ;  /* 0x000000ad0ba67211 */ /* 0x000fe200078208ff */
[----:B------:R-:W-:Y:S01]  /*3440*/  IMAD R17, R6, R25, RZ ;  /* 0x0000001906117224 */ /* 0x000fe200078e02ff */
[----:B------:R-:W-:Y:S01]  /*3450*/  LEA R162, P6, R13, R173, 0x1 ;  /* 0x000000ad0da27211 */ /* 0x000fe200078c08ff */
[----:B------:R-:W-:Y:S01]  /*3460*/  IMAD R6, R25, 0x10, R4 ;  /* 0x0000001019067824 */ /* 0x000fe200078e0204 */
[----:B------:R-:W-:Y:S01]  /*3470*/  LEA.HI.X.SX32 R167, R11, R23, 0x1, P1 ;  /* 0x000000170ba77211 */ /* 0x000fe200008f0eff */
[----:B------:R-:W-:Y:S01]  /*3480*/  IMAD R18, R7, R25, RZ ;  /* 0x0000001907127224 */ /* 0x000fe200078e02ff */
[----:B------:R-:W-:Y:S01]  /*3490*/  LEA.HI.X.SX32 R163, R13, R23, 0x1, P6 ;  /* 0x000000170da37211 */ /* 0x000fe200030f0eff */
[C---:B------:R-:W-:Y:S01]  /*34a0*/  IMAD R7, R25.reuse, 0x20, R6 ;  /* 0x0000002019077824 */ /* 0x040fe200078e0206 */
[----:B------:R-:W-:Y:S01]  /*34b0*/  LEA R160, P5, R14, R173, 0x1 ;  /* 0x000000ad0ea07211 */ /* 0x000fe200078a08ff */
[----:B------:R-:W-:Y:S01]  /*34c0*/  IMAD R19, R8, R25, RZ ;  /* 0x0000001908137224 */ /* 0x000fe200078e02ff */
[----:B------:R0:W-:Y:S01]  /*34d0*/  STL.64 [R1+0x28], R166 ;  /* 0x000028a601007387 */ /* 0x0001e20000100a00 */
[----:B------:R-:W-:Y:S01]  /*34e0*/  IMAD R8, R25, 0x10, R7 ;  /* 0x0000001019087824 */ /* 0x000fe200078e0207 */
[----:B------:R-:W-:Y:S01]  /*34f0*/  LEA R246, P0, R15, R173, 0x1 ;  /* 0x000000ad0ff67211 */ /* 0x000fe200078008ff */
[----:B------:R-:W-:Y:S01]  /*3500*/  IMAD R21, R10, R25, RZ ;  /* 0x000000190a157224 */ /* 0x000fe200078e02ff */
[----:B------:R-:W-:Y:S01]  /*3510*/  LEA R198, P1, R19, R173, 0x1 ;  /* 0x000000ad13c67211 */ /* 0x000fe200078208ff */
[----:B------:R-:W-:Y:S01]  /*3520*/  IMAD R9, R25, 0x10, R8 ;  /* 0x0000001019097824 */ /* 0x000fe200078e0208 */
[----:B------:R1:W-:Y:S01]  /*3530*/  STL.64 [R1+0x20], R162 ;  /* 0x000020a201007387 */ /* 0x0003e20000100a00 */
[-C--:B------:R-:W-:Y:S01]  /*3540*/  LEA.HI.X.SX32 R161, R14, R23.reuse, 0x1, P5 ;  /* 0x000000170ea17211 */ /* 0x080fe200028f0eff */
[----:B------:R-:W-:Y:S01]  /*3550*/  IMAD R158, R171, 0xc, RZ ;  /* 0x0000000cab9e7824 */ /* 0x000fe200078e02ff */
[----:B------:R-:W-:Y:S01]  /*3560*/  LEA.HI.X.SX32 R199, R19, R23, 0x1, P1 ;  /* 0x0000001713c77211 */ /* 0x000fe200008f0eff */
[----:B------:R-:W-:Y:S01]  /*3570*/  IMAD R10, R25, 0x20, R9 ;  /* 0x00000020190a7824 */ /* 0x000fe200078e0209 */
[C---:B------:R-:W-:Y:S01]  /*3580*/  LEA R200, P2, R18.reuse, R173, 0x1 ;  /* 0x000000ad12c87211 */ /* 0x040fe200078408ff */
[----:B------:R2:W-:Y:S01]  /*3590*/  STL.64 [R1+0x10], R160 ;  /* 0x000010a001007387 */ /* 0x0005e20000100a00 */
[----:B------:R-:W-:Y:S01]  /*35a0*/  LEA.HI.X.SX32 R247, R15, R23, 0x1, P0 ;  /* 0x000000170ff77211 */ /* 0x000fe200000f0eff */
[----:B------:R-:W-:Y:S01]  /*35b0*/  IMAD R11, R25, 0x10, R10 ;  /* 0x00000010190b7824 */ /* 0x000fe200078e020a */
[----:B0-----:R-:W-:Y:S01]  /*35c0*/  LEA R166, P0, R3, R173, 0x1 ;  /* 0x000000ad03a67211 */ /* 0x001fe200078008ff */
[----:B------:R-:W-:Y:S01]  /*35d0*/  IMAD R19, R171, 0x6, RZ ;  /* 0x00000006ab137824 */ /* 0x000fe200078e02ff */
[----:B------:R-:W-:Y:S01]  /*35e0*/  LEA.HI.X.SX32 R201, R18, R23, 0x1, P2 ;  /* 0x0000001712c97211 */ /* 0x000fe200010f0eff */
[----:B------:R-:W-:Y:S01]  /*35f0*/  IMAD R13, R25, 0x10, R11 ;  /* 0x00000010190d7824 */ /* 0x000fe200078e020b */
[C---:B-1----:R-:W-:Y:S01]  /*3600*/  LEA R162, P1, R2.reuse, R173, 0x1 ;  /* 0x000000ad02a27211 */ /* 0x042fe200078208ff */
[----:B------:R-:W-:Y:S01]  /*3610*/  IMAD R159, R171, 0xd, RZ ;  /* 0x0000000dab9f7824 */ /* 0x000fe200078e02ff */
[-C--:B------:R-:W-:Y:S01]  /*3620*/  LEA.HI.X.SX32 R167, R3, R23.reuse, 0x1, P0 ;  /* 0x0000001703a77211 */ /* 0x080fe200000f0eff */
[C---:B------:R-:W-:Y:S01]  /*3630*/  IMAD R14, R25.reuse, 0x20, R13 ;  /* 0x00000020190e7824 */ /* 0x040fe200078e020d */
[----:B------:R-:W-:Y:S01]  /*3640*/  LEA.HI.X.SX32 R163, R2, R23, 0x1, P1 ;  /* 0x0000001702a37211 */ /* 0x000fe200008f0eff */
[----:B------:R-:W-:Y:S01]  /*3650*/  UIADD3.64 UR58, UR6, 0x3e, URZ ;  /* 0x0000003e063a7897 */ /* 0x000fe2000fffe03f */
[-C--:B--2---:R-:W-:Y:S01]  /*3660*/  LEA R160, P2, R4, R173.reuse, 0x1 ;  /* 0x000000ad04a07211 */ /* 0x084fe200078408ff */
[C---:B------:R-:W-:Y:S01]  /*3670*/  IMAD R2, R25.reuse, 0x10, R14 ;  /* 0x0000001019027824 */ /* 0x040fe200078e020e */
[----:B------:R-:W-:Y:S01]  /*3680*/  LEA R250, P0, R6, R173, 0x1 ;  /* 0x000000ad06fa7211 */ /* 0x000fe200078008ff */
[----:B------:R-:W-:Y:S01]  /*3690*/  STL.64 [R1+0x18], R166 ;  /* 0x000018a601007387 */ /* 0x000fe20000100a00 */
[----:B------:R-:W-:Y:S01]  /*36a0*/  LEA.HI.X.SX32 R161, R4, R23, 0x1, P2 ;  /* 0x0000001704a17211 */ /* 0x000fe200010f0eff */
[----:B------:R-:W-:Y:S01]  /*36b0*/  IMAD R3, R25, 0x10, R2 ;  /* 0x0000001019037824 */ /* 0x000fe200078e0202 */
[-C--:B------:R-:W-:Y:S01]  /*36c0*/  LEA R240, P2, R8, R173.reuse, 0x1 ;  /* 0x000000ad08f07211 */ /* 0x080fe200078408ff */
[----:B------:R0:W-:Y:S01]  /*36d0*/  STL.64 [R1+0x8], R162 ;  /* 0x000008a201007387 */ /* 0x0001e20000100a00 */
[----:B------:R-:W-:Y:S01]  /*36e0*/  LEA R242, P1, R7, R173, 0x1 ;  /* 0x000000ad07f27211 */ /* 0x000fe200078208ff */
[C---:B------:R-:W-:Y:S01]  /*36f0*/  IMAD R4, R25.reuse, 0x20, R3 ;  /* 0x0000002019047824 */ /* 0x040fe200078e0203 */
[-C--:B------:R-:W-:Y:S01]  /*3700*/  LEA.HI.X.SX32 R251, R6, R23.reuse, 0x1, P0 ;  /* 0x0000001706fb7211 */ /* 0x080fe200000f0eff */
[----:B------:R1:W-:Y:S01]  /*3710*/  STL.64 [R1], R160 ;  /* 0x000000a001007387 */ /* 0x0003e20000100a00 */
[----:B------:R-:W-:Y:S01]  /*3720*/  LEA.HI.X.SX32 R241, R8, R23, 0x1, P2 ;  /* 0x0000001708f17211 */ /* 0x000fe200010f0eff */
[----:B------:R-:W-:Y:S01]  /*3730*/  IMAD R6, R25, 0x10, R4 ;  /* 0x0000001019067824 */ /* 0x000fe200078e0204 */
[-C--:B------:R-:W-:Y:S01]  /*3740*/  LEA R238, P0, R9, R173.reuse, 0x1 ;  /* 0x000000ad09ee7211 */ /* 0x080fe200078008ff */
[----:B------:R-:W-:Y:S01]  /*3750*/  UIADD3.64 UR58, UR6, 0x40, URZ ;  /* 0x00000040063a7897 */ /* 0x000fe2000fffe03f */
[----:B------:R-:W-:Y:S01]  /*3760*/  LEA R230, P2, R11, R173, 0x1 ;  /* 0x000000ad0be67211 */ /* 0x000fe200078408ff */
[----:B------:R-:W-:Y:S01]  /*3770*/  UIADD3.64 UR58, UR6, 0x42, URZ ;  /* 0x00000042063a7897 */ /* 0x000fe2000fffe03f */
[-C--:B------:R-:W-:Y:S01]  /*3780*/  LEA.HI.X.SX32 R243, R7, R23.reuse, 0x1, P1 ;  /* 0x0000001707f37211 */ /* 0x080fe200008f0eff */
[----:B------:R-:W-:Y:S01]  /*3790*/  IMAD R7, R25, 0x10, R6 ;  /* 0x0000001019077824 */ /* 0x000fe200078e0206 */
[----:B------:R-:W-:Y:S01]  /*37a0*/  LEA.HI.X.SX32 R239, R9, R23, 0x1, P0 ;  /* 0x0000001709ef7211 */ /* 0x000fe200000f0eff */
[----:B0-----:R-:W-:Y:S01]  /*37b0*/  IMAD.SHL.U32 R162, R171, 0x2, RZ ;  /* 0x00000002aba27824 */ /* 0x001fe200078e00ff */
[----:B------:R-:W-:Y:S01]  /*37c0*/  LEA R234, P1, R10, R173, 0x1 ;  /* 0x000000ad0aea7211 */ /* 0x000fe200078208ff */
[----:B------:R-:W-:Y:S01]  /*37d0*/  IMAD R8, R25, 0x20, R7 ;  /* 0x0000002019087824 */ /* 0x000fe200078e0207 */
[----:B------:R-:W-:Y:S01]  /*37e0*/  LEA.HI.X.SX32 R231, R11, R23, 0x1, P2 ;  /* 0x000000170be77211 */ /* 0x000fe200010f0eff */
[----:B-1----:R-:W-:Y:S01]  /*37f0*/  IMAD R160, R171, 0xe, RZ ;  /* 0x0000000eaba07824 */ /* 0x002fe200078e02ff */
[-C--:B------:R-:W-:Y:S01]  /*3800*/  LEA R226, P0, R13, R173.reuse, 0x1 ;  /* 0x000000ad0de27211 */ /* 0x080fe200078008ff */
[----:B------:R-:W-:Y:S01]  /*3810*/  IMAD R161, R171, 0xf, RZ ;  /* 0x0000000faba17824 */ /* 0x000fe200078e02ff */
[----:B------:R-:W-:Y:S01]  /*3820*/  LEA R192, P2, R2, R173, 0x1 ;  /* 0x000000ad02c07211 */ /* 0x000fe200078408ff */
[----:B------:R-:W-:Y:S01]  /*3830*/  UIADD3.64 UR58, UR6, 0x44, URZ ;  /* 0x00000044063a7897 */ /* 0x000fe2000fffe03f */
[-C--:B------:R-:W-:Y:S01]  /*3840*/  LEA.HI.X.SX32 R235, R10, R23.reuse, 0x1, P1 ;  /* 0x000000170aeb7211 */ /* 0x080fe200008f0eff */
[----:B------:R-:W-:Y:S01]  /*3850*/  UIADD3.64 UR58, UR6, 0xbe, URZ ;  /* 0x000000be063a7897 */ /* 0x000fe2000fffe03f */
[----:B------:R-:W-:Y:S01]  /*3860*/  LEA.HI.X.SX32 R227, R13, R23, 0x1, P0 ;  /* 0x000000170de37211 */ /* 0x000fe200000f0eff */
[----:B------:R-:W-:Y:S01]  /*3870*/  IMAD.IADD R13, R164, 0x1, R5 ;  /* 0x00000001a40d7824 */ /* 0x000fe200078e0205 */
[----:B------:R-:W-:Y:S01]  /*3880*/  LEA R218, P1, R14, R173, 0x1 ;  /* 0x000000ad0eda7211 */ /* 0x000fe200078208ff */
[----:B------:R-:W-:Y:S01]  /*3890*/  UIADD3.64 UR58, UR6, 0xc0, URZ ;  /* 0x000000c0063a7897 */ /* 0x000fe2000fffe03f */
[----:B------:R-:W-:Y:S01]  /*38a0*/  LEA.HI.X.SX32 R193, R2, R23, 0x1, P2 ;  /* 0x0000001702c17211 */ /* 0x000fe200010f0eff */
[----:B------:R-:W-:Y:S01]  /*38b0*/  IMAD R2, R25, 0x10, R8 ;  /* 0x0000001019027824 */ /* 0x000fe200078e0208 */
[----:B------:R-:W-:Y:S01]  /*38c0*/  LEA R190, P0, R3, R173, 0x1 ;  /* 0x000000ad03be7211 */ /* 0x000fe200078008ff */
[----:B------:R-:W-:Y:S01]  /*38d0*/  UIADD3.64 UR58, UR6, 0xc2, URZ ;  /* 0x000000c2063a7897 */ /* 0x000fe2000fffe03f */
[-C--:B------:R-:W-:Y:S01]  /*38e0*/  LEA.HI.X.SX32 R219, R14, R23.reuse, 0x1, P1 ;  /* 0x000000170edb7211 */ /* 0x080fe200008f0eff */
[----:B------:R-:W-:Y:S01]  /*38f0*/  IMAD R9, R25, 0x10, R2 ;  /* 0x0000001019097824 */ /* 0x000fe200078e0202 */
[----:B------:R-:W-:Y:S01]  /*3900*/  LEA.HI.X.SX32 R191, R3, R23, 0x1, P0 ;  /* 0x0000001703bf7211 */ /* 0x000fe200000f0eff */
[----:B------:R-:W-:Y:S01]  /*3910*/  UIADD3.64 UR58, UR6, 0xc4, URZ ;  /* 0x000000c4063a7897 */ /* 0x000fe2000fffe03f */
[CC--:B------:R-:W-:Y:S01]  /*3920*/  LEA R188, P1, R4.reuse, R173.reuse, 0x1 ;  /* 0x000000ad04bc7211 */ /* 0x0c0fe200078208ff */
[----:B------:R-:W-:Y:S01]  /*3930*/  IMAD R3, R25, 0x20, R9 ;  /* 0x0000002019037824 */ /* 0x000fe200078e0209 */
[----:B------:R-:W-:Y:S01]  /*3940*/  LEA R184, P0, R7, R173, 0x1 ;  /* 0x000000ad07b87211 */ /* 0x000fe200078008ff */
[----:B------:R-:W-:Y:S01]  /*3950*/  UIADD3.64 UR58, UR6, 0x13e, URZ ;  /* 0x0000013e063a7897 */ /* 0x000fe2000fffe03f */
[-C--:B------:R-:W-:Y:S01]  /*3960*/  LEA.HI.X.SX32 R189, R4, R23.reuse, 0x1, P1 ;  /* 0x0000001704bd7211 */ /* 0x080fe200008f0eff */
[----:B------:R-:W-:Y:S01]  /*3970*/  IMAD R4, R25, 0x10, R3 ;  /* 0x0000001019047824 */ /* 0x000fe200078e0203 */
[----:B------:R-:W-:Y:S01]  /*3980*/  LEA.HI.X.SX32 R185, R7, R23, 0x1, P0 ;  /* 0x0000001707b97211 */ /* 0x000fe200000f0eff */
[----:B------:R-:W-:Y:S01]  /*3990*/  UIADD3.64 UR58, UR6, 0x140, URZ ;  /* 0x00000140063a7897 */ /* 0x000fe2000fffe03f */
[-C--:B------:R-:W-:Y:S01]  /*39a0*/  LEA R196, P6, R20, R173.reuse, 0x1 ;  /* 0x000000ad14c47211 */ /* 0x080fe200078c08ff */
[----:B------:R-:W-:Y:S01]  /*39b0*/  UIADD3.64 UR58, UR6, 0x142, URZ ;  /* 0x00000142063a7897 */ /* 0x000fe2000fffe03f */
[-C--:B------:R-:W-:Y:S01]  /*39c0*/  LEA R182, P1, R8, R173.reuse, 0x1 ;  /* 0x000000ad08b67211 */ /* 0x080fe200078208ff */
[----:B------:R-:W-:Y:S01]  /*39d0*/  UIADD3.64 UR58, UR6, 0x144, URZ ;  /* 0x00000144063a7897 */ /* 0x000fe2000fffe03f */
[C---:B------:R-:W-:Y:S01]  /*39e0*/  LEA R178, P0, R9.reuse, R173, 0x1 ;  /* 0x000000ad09b27211 */ /* 0x040fe200078008ff */
[----:B------:R-:W-:Y:S01]  /*39f0*/  UIADD3.64 UR58, UR6, 0x1be, URZ ;  /* 0x000001be063a7897 */ /* 0x000fe2000fffe03f */
[-C--:B------:R-:W-:Y:S01]  /*3a00*/  LEA.HI.X.SX32 R197, R20, R23.reuse, 0x1, P6 ;  /* 0x0000001714c57211 */ /* 0x080fe200030f0eff */
[----:B------:R-:W-:Y:S01]  /*3a10*/  UIADD3.64 UR58, UR6, 0x1c0, URZ ;  /* 0x000001c0063a7897 */ /* 0x000fe2000fffe03f */
[-C--:B------:R-:W-:Y:S01]  /*3a20*/  LEA.HI.X.SX32 R183, R8, R23.reuse, 0x1, P1 ;  /* 0x0000001708b77211 */ /* 0x080fe200008f0eff */
[----:B------:R-:W-:Y:S01]  /*3a30*/  UIADD3.64 UR58, UR6, 0x1c2, URZ ;  /* 0x000001c2063a7897 */ /* 0x000fe2000fffe03f */
[----:B------:R-:W-:Y:S01]  /*3a40*/  LEA.HI.X.SX32 R179, R9, R23, 0x1, P0 ;  /* 0x0000001709b37211 */ /* 0x000fe200000f0eff */
[----:B------:R-:W-:Y:S01]  /*3a50*/  UIADD3.64 UR58, UR6, 0x1c4, URZ ;  /* 0x000001c4063a7897 */ /* 0x000fe2000fffe03f */
[-C--:B------:R-:W-:Y:S01]  /*3a60*/  LEA R186, P2, R6, R173.reuse, 0x1 ;  /* 0x000000ad06ba7211 */ /* 0x080fe200078408ff */
[----:B------:R-:W-:Y:S01]  /*3a70*/  UIADD3.64 UR58, UR6, 0x23e, URZ ;  /* 0x0000023e063a7897 */ /* 0x000fe2000fffe03f */
[C---:B------:R-:W-:Y:S01]  /*3a80*/  LOP3.LUT R11, R5.reuse, 0x10, RZ, 0x3c, !PT ;  /* 0x00000010050b7812 */ /* 0x040fe200078e3cff */
[----:B------:R-:W-:Y:S01]  /*3a90*/  UIADD3.64 UR58, UR6, 0x240, URZ ;  /* 0x00000240063a7897 */ /* 0x000fe2000fffe03f */
[C---:B------:R-:W-:Y:S01]  /*3aa0*/  LOP3.LUT R10, R5.reuse, 0x20, RZ, 0x3c, !PT ;  /* 0x00000020050a7812 */ /* 0x040fe200078e3cff */
[----:B------:R-:W-:Y:S01]  /*3ab0*/  UIADD3.64 UR58, UR6, 0x242, URZ ;  /* 0x00000242063a7897 */ /* 0x000fe2000fffe03f */
[C---:B------:R-:W-:Y:S01]  /*3ac0*/  LOP3.LUT R9, R5.reuse, 0x30, RZ, 0x3c, !PT ;  /* 0x0000003005097812 */ /* 0x040fe200078e3cff */
[C---:B------:R-:W-:Y:S01]  /*3ad0*/  IMAD.IADD R11, R164.reuse, 0x1, R11 ;  /* 0x00000001a40b7824 */ /* 0x040fe200078e020b */
[C---:B------:R-:W-:Y:S01]  /*3ae0*/  LOP3.LUT R8, R5.reuse, 0x40, RZ, 0x3c, !PT ;  /* 0x0000004005087812 */ /* 0x040fe200078e3cff */
[C---:B------:R-:W-:Y:S01]  /*3af0*/  IMAD.IADD R10, R164.reuse, 0x1, R10 ;  /* 0x00000001a40a7824 */ /* 0x040fe200078e020a */
[C---:B------:R-:W-:Y:S01]  /*3b00*/  LOP3.LUT R20, R5.reuse, 0x50, RZ, 0x3c, !PT ;  /* 0x0000005005147812 */ /* 0x040fe200078e3cff */
[C---:B------:R-:W-:Y:S01]  /*3b10*/  IMAD.IADD R9, R164.reuse, 0x1, R9 ;  /* 0x00000001a4097824 */ /* 0x040fe200078e0209 */
[C---:B------:R-:W-:Y:S01]  /*3b20*/  LOP3.LUT R163, R5.reuse, 0x60, RZ, 0x3c, !PT ;  /* 0x0000006005a37812 */ /* 0x040fe200078e3cff */
[C---:B------:R-:W-:Y:S01]  /*3b30*/  IMAD.IADD R8, R164.reuse, 0x1, R8 ;  /* 0x00000001a4087824 */ /* 0x040fe200078e0208 */
[----:B------:R-:W-:Y:S01]  /*3b40*/  LOP3.LUT R5, R5, 0x70, RZ, 0x3c, !PT ;  /* 0x0000007005057812 */ /* 0x000fe200078e3cff */
[----:B------:R-:W-:Y:S01]  /*3b50*/  IMAD.IADD R7, R164, 0x1, R20 ;  /* 0x00000001a4077824 */ /* 0x000fe200078e0214 */
[C---:B------:R-:W-:Y:S01]  /*3b60*/  LEA R194, P5, R21.reuse, R173, 0x1 ;  /* 0x000000ad15c27211 */ /* 0x040fe200078a08ff */
[----:B------:R-:W-:Y:S01]  /*3b70*/  UIADD3.64 UR10, UR4, 0x400, URZ ;  /* 0x00000400040a7897 */ /* 0x000fe2000fffe03f */
[----:B------:R-:W-:Y:S01]  /*3b80*/  LEA.HI.X.SX32 R187, R6, R23, 0x1, P2 ;  /* 0x0000001706bb7211 */ /* 0x000fe200010f0eff */
[----:B------:R-:W-:Y:S01]  /*3b90*/  VIADD R6, R0, 0x8 ;  /* 0x0000000800067836 */ /* 0x000fe20000000000 */
[----:B------:R-:W-:Y:S01]  /*3ba0*/  LEA R180, P2, R2, R173, 0x1 ;  /* 0x000000ad02b47211 */ /* 0x000fe200078408ff */
[C---:B------:R-:W-:Y:S01]  /*3bb0*/  IMAD.IADD R6, R164.reuse, 0x1, R163 ;  /* 0x00000001a4067824 */ /* 0x040fe200078e02a3 */
[-C--:B------:R-:W-:Y:S01]  /*3bc0*/  LEA.HI.X.SX32 R195, R21, R23.reuse, 0x1, P5 ;  /* 0x0000001715c37211 */ /* 0x080fe200028f0eff */
[----:B------:R-:W-:Y:S01]  /*3bd0*/  IMAD.IADD R5, R164, 0x1, R5 ;  /* 0x00000001a4057824 */ /* 0x000fe200078e0205 */
[----:B------:R-:W-:Y:S01]  /*3be0*/  LEA.HI.X.SX32 R181, R2, R23, 0x1, P2 ;  /* 0x0000001702b57211 */ /* 0x000fe200010f0eff */
[----:B------:R-:W-:Y:S01]  /*3bf0*/  IMAD.WIDE R164, R162, 0x2, R204 ;  /* 0x00000002a2a47825 */ /* 0x000fe200078e02cc */
[CC--:B------:R-:W-:Y:S01]  /*3c00*/  LEA R222, P3, R17.reuse, R173.reuse, 0x1 ;  /* 0x000000ad11de7211 */ /* 0x0c0fe200078608ff */
[----:B------:R-:W-:Y:S01]  /*3c10*/  UIADD3.64 UR58, UR6, 0x244, URZ ;  /* 0x00000244063a7897 */ /* 0x000fe2000fffe03f */
[----:B------:R-:W-:Y:S01]  /*3c20*/  LEA R236, P4, R16, R173, 0x1 ;  /* 0x000000ad10ec7211 */ /* 0x000fe200078808ff */
[----:B------:R-:W-:Y:S01]  /*3c30*/  IMAD.WIDE R20, R162, 0x2, R202 ;  /* 0x00000002a2147825 */ /* 0x000fe200078e02ca */
[----:B------:R-:W-:Y:S01]  /*3c40*/  STL.64 [R1+0x110], R164 ;  /* 0x000110a401007387 */ /* 0x000fe20000100a00 */
[----:B------:R-:W-:Y:S01]  /*3c50*/  LEA.HI.X.SX32 R223, R17, R23, 0x1, P3 ;  /* 0x0000001711df7211 */ /* 0x000fe200018f0eff */
[----:B------:R-:W-:Y:S01]  /*3c60*/  UIADD3.64 UR10, UR4, 0x500, URZ ;  /* 0x00000500040a7897 */ /* 0x000fe2000fffe03f */
[----:B------:R-:W-:Y:S01]  /*3c70*/  IMAD R2, R25, 0x10, R4 ;  /* 0x0000001019027824 */ /* 0x000fe200078e0204 */
[----:B------:R0:W-:Y:S01]  /*3c80*/  STL.64 [R1+0x108], R20 ;  /* 0x0001081401007387 */ /* 0x0001e20000100a00 */
[----:B------:R-:W-:Y:S01]  /*3c90*/  IMAD.WIDE R162, R155, 0x2, R204 ;  /* 0x000000029ba27825 */ /* 0x000fe200078e02cc */
[CC--:B------:R-:W-:Y:S01]  /*3ca0*/  LEA R176, P1, R3.reuse, R173.reuse, 0x1 ;  /* 0x000000ad03b07211 */ /* 0x0c0fe200078208ff */
[----:B------:R-:W-:Y:S01]  /*3cb0*/  UIADD3.64 UR58, UR6, 0x2be, URZ ;  /* 0x000002be063a7897 */ /* 0x000fe2000fffe03f */
[-C--:B------:R-:W-:Y:S01]  /*3cc0*/  LEA R174, P2, R4, R173.reuse, 0x1 ;  /* 0x000000ad04ae7211 */ /* 0x080fe200078408ff */
[----:B------:R-:W-:Y:S01]  /*3cd0*/  UIADD3.64 UR10, UR4, 0x600, URZ ;  /* 0x00000600040a7897 */ /* 0x000fe2000fffe03f */
[----:B------:R-:W-:Y:S01]  /*3ce0*/  LEA R172, P3, R2, R173, 0x1 ;  /* 0x000000ad02ac7211 */ /* 0x000fe200078608ff */
[----:B------:R1:W-:Y:S01]  /*3cf0*/  STL.64 [R1+0x100], R162 ;  /* 0x000100a201007387 */ /* 0x0003e20000100a00 */
[-C--:B------:R-:W-:Y:S01]  /*3d00*/  LEA.HI.X.SX32 R237, R16, R23.reuse, 0x1, P4 ;  /* 0x0000001710ed7211 */ /* 0x080fe200020f0eff */
[----:B------:R-:W-:Y:S01]  /*3d10*/  UIADD3.64 UR58, UR6, 0x2c0, URZ ;  /* 0x000002c0063a7897 */ /* 0x000fe2000fffe03f */
[-C--:B------:R-:W-:Y:S01]  /*3d20*/  LEA.HI.X.SX32 R177, R3, R23.reuse, 0x1, P1 ;  /* 0x0000001703b17211 */ /* 0x080fe200008f0eff */
[----:B------:R-:W-:Y:S01]  /*3d30*/  UIADD3.64 UR8, UR4, 0x80, URZ ;  /* 0x0000008004087897 */ /* 0x000fe2000fffe03f */
[----:B0-----:R-:W-:Y:S01]  /*3d40*/  IMAD.WIDE R20, R155, 0x2, R202 ;  /* 0x000000029b147825 */ /* 0x001fe200078e02ca */
[-C--:B------:R-:W-:Y:S01]  /*3d50*/  LEA.HI.X.SX32 R175, R4, R23.reuse, 0x1, P2 ;  /* 0x0000001704af7211 */ /* 0x080fe200010f0eff */
[----:B------:R-:W-:Y:S01]  /*3d60*/  UIADD3.64 UR10, UR4, 0x700, URZ ;  /* 0x00000700040a7897 */ /* 0x000fe2000fffe03f */
[----:B------:R-:W-:Y:S01]  /*3d70*/  LEA.HI.X.SX32 R173, R2, R23, 0x1, P3 ;  /* 0x0000001702ad7211 */ /* 0x000fe200018f0eff */
[----:B------:R-:W-:Y:S01]  /*3d80*/  IMAD R23, R171, 0x5, RZ ;  /* 0x00000005ab177824 */ /* 0x000fe200078e02ff */
[----:B------:R0:W-:Y:S01]  /*3d90*/  STL.64 [R1+0xf8], R20 ;  /* 0x0000f81401007387 */ /* 0x0001e20000100a00 */
[----:B------:R-:W-:Y:S01]  /*3da0*/  UIADD3.64 UR58, UR6, 0x2c2, URZ ;  /* 0x000002c2063a7897 */ /* 0x000fe2000fffe03f */
[C---:B-1----:R-:W-:Y:S01]  /*3db0*/  IMAD.WIDE R162, R153.reuse, 0x2, R204 ;  /* 0x0000000299a27825 */ /* 0x042fe200078e02cc */
[----:B------:R-:W-:Y:S01]  /*3dc0*/  UIADD3.64 UR8, UR4, 0x180, URZ ;  /* 0x0000018004087897 */ /* 0x000fe2000fffe03f */
[----:B------:R-:W-:Y:S01]  /*3dd0*/  CS2R R14, SRZ ;  /* 0x00000000000e7805 */ /* 0x000fe2000001ff00 */
[----:B------:R-:W-:Y:S01]  /*3de0*/  UIADD3.64 UR10, UR4, 0x800, URZ ;  /* 0x00000800040a7897 */ /* 0x000fe2000fffe03f */
[----:B------:R-:W-:Y:S01]  /*3df0*/  IMAD.MOV.U32 R18, RZ, RZ, 0x3f800000 ;  /* 0x3f800000ff127424 */ /* 0x000fe200078e00ff */
[----:B------:R1:W-:Y:S01]  /*3e00*/  STL.64 [R1+0xf0], R162 ;  /* 0x0000f0a201007387 */ /* 0x0003e20000100a00 */
[----:B------:R-:W-:Y:S01]  /*3e10*/  UIADD3.64 UR58, UR6, 0x2c4, URZ ;  /* 0x000002c4063a7897 */ /* 0x000fe2000fffe03f */
[----:B------:R-:W-:Y:S01]  /*3e20*/  IMAD.MOV.U32 R16, RZ, RZ, -0x800000 ;  /* 0xff800000ff107424 */ /* 0x000fe200078e00ff */
[----:B------:R-:W-:Y:S01]  /*3e30*/  UIADD3.64 UR8, UR4, 0x280, URZ ;  /* 0x0000028004087897 */ /* 0x000fe2000fffe03f */
[----:B------:R-:W-:Y:S01]  /*3e40*/  IMAD.MOV.U32 R3, RZ, RZ, RZ ;  /* 0x000000ffff037224 */ /* 0x000fe200078e00ff */
[----:B------:R-:W-:Y:S01]  /*3e50*/  UIADD3.64 UR10, UR4, 0x900, URZ ;  /* 0x00000900040a7897 */ /* 0x000fe2000fffe03f */
[----:B0-----:R-:W-:Y:S01]  /*3e60*/  IMAD.WIDE R20, R153, 0x2, R202 ;  /* 0x0000000299147825 */ /* 0x001fe200078e02ca */
[----:B------:R-:W-:Y:S01]  /*3e70*/  UIADD3.64 UR58, UR6, 0x33e, URZ ;  /* 0x0000033e063a7897 */ /* 0x000fe2000fffe03f */
[----:B------:R-:W-:Y:S01]  /*3e80*/  CS2R R24, SRZ ;  /* 0x0000000000187805 */ /* 0x000fe2000001ff00 */
[----:B------:R-:W-:Y:S01]  /*3e90*/  UIADD3.64 UR8, UR4, 0x380, URZ ;  /* 0x0000038004087897 */ /* 0x000fe2000fffe03f */
[----:B------:R-:W-:Y:S01]  /*3ea0*/  IMAD.MOV.U32 R2, RZ, RZ, RZ ;  /* 0x000000ffff027224 */ /* 0x000fe200078e00ff */
[----:B------:R0:W-:Y:S01]  /*3eb0*/  STL.64 [R1+0xe8], R20 ;  /* 0x0000e81401007387 */ /* 0x0001e20000100a00 */
[C---:B-1----:R-:W-:Y:S01]  /*3ec0*/  IMAD.WIDE R162, R23.reuse, 0x2, R204 ;  /* 0x0000000217a27825 */ /* 0x042fe200078e02cc */
[----:B------:R-:W-:Y:S01]  /*3ed0*/  UIADD3.64 UR10, UR6, 0x2, URZ ;  /* 0x00000002060a7897 */ /* 0x000fe2000fffe03f */
[----:B------:R-:W-:Y:S01]  /*3ee0*/  CS2R R40, SRZ ;  /* 0x0000000000287805 */ /* 0x000fe2000001ff00 */
[----:B------:R-:W-:Y:S01]  /*3ef0*/  UIADD3.64 UR14, UR6, 0x4, URZ ;  /* 0x00000004060e7897 */ /* 0x000fe2000fffe03f */
[----:B------:R-:W-:Y:S01]  /*3f00*/  IMAD.MOV.U32 R4, RZ, RZ, -0x800000 ;  /* 0xff800000ff047424 */ /* 0x000fe200078e00ff */
[----:B------:R1:W-:Y:S01]  /*3f10*/  STL.64 [R1+0xe0], R162 ;  /* 0x0000e0a201007387 */ /* 0x0003e20000100a00 */
[----:B------:R-:W-:Y:S01]  /*3f20*/  UIADD3.64 UR18, UR6, 0x7e, URZ ;  /* 0x0000007e06127897 */ /* 0x000fe2000fffe03f */
[----:B------:R-:W-:Y:S01]  /*3f30*/  IMAD.MOV.U32 R17, RZ, RZ, 0x3f800000 ;  /* 0x3f800000ff117424 */ /* 0x000fe200078e00ff */
[----:B------:R-:W-:Y:S01]  /*3f40*/  UIADD3.64 UR58, UR6, 0x340, URZ ;  /* 0x00000340063a7897 */ /* 0x000fe2000fffe03f */
[----:B------:R-:W-:Y:S01]  /*3f50*/  CS2R R42, SRZ ;  /* 0x00000000002a7805 */ /* 0x000fe2000001ff00 */
[----:B------:R-:W-:Y:S01]  /*3f60*/  UIADD3.64 UR8, UR4, 0x480, URZ ;  /* 0x0000048004087897 */ /* 0x000fe2000fffe03f */
[----:B0-----:R-:W-:Y:S01]  /*3f70*/  IMAD.WIDE R20, R23, 0x2, R202 ;  /* 0x0000000217147825 */ /* 0x001fe200078e02ca */
[----:B------:R-:W-:Y:S01]  /*3f80*/  UIADD3.64 UR10, UR6, 0x80, URZ ;  /* 0x00000080060a7897 */ /* 0x000fe2000fffe03f */
[----:B------:R-:W-:Y:S01]  /*3f90*/  CS2R R44, SRZ ;  /* 0x00000000002c7805 */ /* 0x000fe2000001ff00 */
[----:B------:R-:W-:Y:S01]  /*3fa0*/  UIADD3.64 UR14, UR6, 0x82, URZ ;  /* 0x00000082060e7897 */ /* 0x000fe2000fffe03f */
[----:B------:R-:W-:Y:S01]  /*3fb0*/  CS2R R46, SRZ ;  /* 0x00000000002e7805 */ /* 0x000fe2000001ff00 */
[----:B------:R0:W-:Y:S01]  /*3fc0*/  STL.64 [R1+0xd8], R20 ;  /* 0x0000d81401007387 */ /* 0x0001e20000100a00 */
[C---:B-1----:R-:W-:Y:S01]  /*3fd0*/  IMAD.WIDE R162, R19.reuse, 0x2, R204 ;  /* 0x0000000213a27825 */ /* 0x042fe200078e02cc */
[----:B------:R-:W-:Y:S01]  /*3fe0*/  UIADD3.64 UR18, UR6, 0x84, URZ ;  /* 0x0000008406127897 */ /* 0x000fe2000fffe03f */
[----:B------:R-:W-:Y:S01]  /*3ff0*/  CS2R R48, SRZ ;  /* 0x0000000000307805 */ /* 0x000fe2000001ff00 */
[----:B------:R-:W-:Y:S01]  /*4000*/  UIADD3.64 UR58, UR6, 0x342, URZ ;  /* 0x00000342063a7897 */ /* 0x000fe2000fffe03f */
[----:B------:R-:W-:Y:S01]  /*4010*/  CS2R R50, SRZ ;  /* 0x0000000000327805 */ /* 0x000fe2000001ff00 */
[----:B------:R1:W-:Y:S01]  /*4020*/  STL.64 [R1+0xd0], R162 ;  /* 0x0000d0a201007387 */ /* 0x0003e20000100a00 */
[----:B------:R-:W-:Y:S01]  /*4030*/  UIADD3.64 UR8, UR4, 0x580, URZ ;  /* 0x0000058004087897 */ /* 0x000fe2000fffe03f */
[----:B------:R-:W-:Y:S01]  /*4040*/  CS2R R52, SRZ ;  /* 0x0000000000347805 */ /* 0x000fe2000001ff00 */
        /* <DEDUP_REMOVED lines=9> */
[----:B-1----:R-:W-:Y:S01]  /*40e0*/  IMAD.WIDE R162, R22, 0x2, R204 ;  /* 0x0000000216a27825 */ /* 0x002fe200078e02cc */
[----:B------:R-:W-:-:S02]  /*40f0*/  CS2R R60, SRZ ;  /* 0x00000000003c7805 */ /* 0x000fc4000001ff00 */
[----:B------:R-:W-:Y:S02]  /*4100*/  CS2R R62, SRZ ;  /* 0x00000000003e7805 */ /* 0x000fe4000001ff00 */
[----:B------:R-:W-:Y:S02]  /*4110*/  CS2R R64, SRZ ;  /* 0x0000000000407805 */ /* 0x000fe4000001ff00 */
[----:B------:R-:W-:Y:S01]  /*4120*/  CS2R R66, SRZ ;  /* 0x0000000000427805 */ /* 0x000fe2000001ff00 */
[----:B------:R1:W-:Y:S01]  /*4130*/  STL.64 [R1+0xc0], R162 ;  /* 0x0000c0a201007387 */ /* 0x0003e20000100a00 */
[----:B------:R-:W-:Y:S02]  /*4140*/  CS2R R68, SRZ ;  /* 0x0000000000447805 */ /* 0x000fe4000001ff00 */
[----:B------:R-:W-:Y:S02]  /*4150*/  CS2R R70, SRZ ;  /* 0x0000000000467805 */ /* 0x000fe4000001ff00 */
[----:B------:R-:W-:-:S02]  /*4160*/  CS2R R72, SRZ ;  /* 0x0000000000487805 */ /* 0x000fc4000001ff00 */
[----:B------:R-:W-:Y:S02]  /*4170*/  CS2R R74, SRZ ;  /* 0x00000000004a7805 */ /* 0x000fe4000001ff00 */
[----:B------:R-:W-:Y:S01]  /*4180*/  CS2R R76, SRZ ;  /* 0x00000000004c7805 */ /* 0x000fe2000001ff00 */
[----:B0-----:R-:W-:Y:S01]  /*4190*/  IMAD.WIDE R20, R22, 0x2, R202 ;  /* 0x0000000216147825 */ /* 0x001fe200078e02ca */
[----:B------:R-:W-:Y:S02]  /*41a0*/  CS2R R78, SRZ ;  /* 0x00000000004e7805 */ /* 0x000fe4000001ff00 */
[----:B------:R-:W-:Y:S02]  /*41b0*/  CS2R R80, SRZ ;  /* 0x0000000000507805 */ /* 0x000fe4000001ff00 */
[----:B------:R-:W-:Y:S01]  /*41c0*/  CS2R R82, SRZ ;  /* 0x0000000000527805 */ /* 0x000fe2000001ff00 */
[----:B------:R-:W-:Y:S01]  /*41d0*/  IMAD.WIDE R22, R152, 0x2, R204 ;  /* 0x0000000298167825 */ /* 0x000fe200078e02cc */
[----:B------:R0:W-:Y:S01]  /*41e0*/  STL.64 [R1+0xb8], R20 ;  /* 0x0000b81401007387 */ /* 0x0001e20000100a00 */
[----:B------:R-:W-:-:S02]  /*41f0*/  CS2R R84, SRZ ;  /* 0x0000000000547805 */ /* 0x000fc4000001ff00 */
[----:B------:R-:W-:Y:S01]  /*4200*/  CS2R R86, SRZ ;  /* 0x0000000000567805 */ /* 0x000fe2000001ff00 */
[----:B-1----:R-:W-:Y:S01]  /*4210*/  IMAD.WIDE R162, R157, 0x2, R204 ;  /* 0x000000029da27825 */ /* 0x002fe200078e02cc */
[----:B------:R1:W-:Y:S01]  /*4220*/  STL.64 [R1+0xb0], R22 ;  /* 0x0000b01601007387 */ /* 0x0003e20000100a00 */
[----:B------:R-:W-:Y:S02]  /*4230*/  CS2R R88, SRZ ;  /* 0x0000000000587805 */ /* 0x000fe4000001ff00 */
[----:B------:R-:W-:Y:S02]  /*4240*/  CS2R R90, SRZ ;  /* 0x00000000005a7805 */ /* 0x000fe4000001ff00 */
        /* <DEDUP_REMOVED lines=9> */
[----:B-1----:R-:W-:Y:S01]  /*42e0*/  IMAD.WIDE R22, R154, 0x2, R204 ;  /* 0x000000029a167825 */ /* 0x002fe200078e02cc */
[----:B------:R0:W-:Y:S01]  /*42f0*/  STL.64 [R1+0xa8], R20 ;  /* 0x0000a81401007387 */ /* 0x0001e20000100a00 */
[----:B------:R-:W-:-:S02]  /*4300*/  CS2R R108, SRZ ;  /* 0x00000000006c7805 */ /* 0x000fc4000001ff00 */
[----:B------:R-:W-:Y:S02]  /*4310*/  CS2R R110, SRZ ;  /* 0x00000000006e7805 */ /* 0x000fe4000001ff00 */
[----:B------:R-:W-:Y:S01]  /*4320*/  CS2R R112, SRZ ;  /* 0x0000000000707805 */ /* 0x000fe2000001ff00 */
[----:B------:R1:W-:Y:S01]  /*4330*/  STL.64 [R1+0xa0], R22 ;  /* 0x0000a01601007387 */ /* 0x0003e20000100a00 */
[----:B------:R-:W-:Y:S02]  /*4340*/  CS2R R114, SRZ ;  /* 0x0000000000727805 */ /* 0x000fe4000001ff00 */
[----:B------:R-:W-:Y:S02]  /*4350*/  CS2R R116, SRZ ;  /* 0x0000000000747805 */ /* 0x000fe4000001ff00 */
[----:B------:R-:W-:Y:S02]  /*4360*/  CS2R R118, SRZ ;  /* 0x0000000000767805 */ /* 0x000fe4000001ff00 */
[----:B------:R-:W-:-:S02]  /*4370*/  CS2R R120, SRZ ;  /* 0x0000000000787805 */ /* 0x000fc4000001ff00 */
[----:B------:R-:W-:Y:S02]  /*4380*/  CS2R R122, SRZ ;  /* 0x00000000007a7805 */ /* 0x000fe4000001ff00 */
        /* <DEDUP_REMOVED lines=17> */
[----:B------:R-:W-:Y:S01]  /*44a0*/  CS2R R150, SRZ ;  /* 0x0000000000967805 */ /* 0x000fe2000001ff00 */
[----:B------:R-:W-:Y:S01]  /*44b0*/  UIADD3.64 UR8, UR4, 0x680, URZ ;  /* 0x0000068004087897 */ /* 0x000fe2000fffe03f */
[--C-:B0-----:R-:W-:Y:S01]  /*44c0*/  IMAD.WIDE R20, R156, 0x2, R202.reuse ;  /* 0x000000029c147825 */ /* 0x101fe200078e02ca */
[----:B------:R-:W-:Y:S02]  /*44d0*/  UIADD3.64 UR10, UR6, 0x104, URZ ;  /* 0x00000104060a7897 */ /* 0x000fe4000fffe03f */
[----:B------:R-:W-:Y:S01]  /*44e0*/  UIADD3.64 UR14, UR6, 0x17e, URZ ;  /* 0x0000017e060e7897 */ /* 0x000fe2000fffe03f */
[----:B-1----:R-:W-:Y:S01]  /*44f0*/  IMAD.WIDE R22, R157, 0x2, R202 ;  /* 0x000000029d167825 */ /* 0x002fe200078e02ca */
[----:B------:R0:W-:Y:S01]  /*4500*/  STL.64 [R1+0x88], R20 ;  /* 0x0000881401007387 */ /* 0x0001e20000100a00 */
[----:B------:R-:W-:-:S02]  /*4510*/  UIADD3.64 UR18, UR6, 0x180, URZ ;  /* 0x0000018006127897 */ /* 0x000fc4000fffe03f */
[----:B------:R-:W-:Y:S01]  /*4520*/  UIADD3.64 UR58, UR6, 0x3be, URZ ;  /* 0x000003be063a7897 */ /* 0x000fe2000fffe03f */
[----:B------:R1:W-:Y:S01]  /*4530*/  STL.64 [R1+0x80], R162 ;  /* 0x000080a201007387 */ /* 0x0003e20000100a00 */
[----:B------:R-:W-:Y:S02]  /*4540*/  UIADD3.64 UR8, UR4, 0x780, URZ ;  /* 0x0000078004087897 */ /* 0x000fe4000fffe03f */
[----:B------:R-:W-:Y:S01]  /*4550*/  UIADD3.64 UR10, UR6, 0x182, URZ ;  /* 0x00000182060a7897 */ /* 0x000fe2000fffe03f */
[----:B------:R2:W-:Y:S01]  /*4560*/  STL.64 [R1+0x78], R22 ;  /* 0x0000781601007387 */ /* 0x0005e20000100a00 */
[----:B------:R-:W-:Y:S02]  /*4570*/  UIADD3.64 UR14, UR6, 0x184, URZ ;  /* 0x00000184060e7897 */ /* 0x000fe4000fffe03f */
[----:B------:R-:W-:Y:S01]  /*4580*/  UIADD3.64 UR18, UR6, 0x1fe, URZ ;  /* 0x000001fe06127897 */ /* 0x000fe2000fffe03f */
[----:B0-----:R-:W-:Y:S01]  /*4590*/  IMAD.WIDE R20, R158, 0x2, R204 ;  /* 0x000000029e147825 */ /* 0x001fe200078e02cc */
[----:B------:R-:W-:-:S02]  /*45a0*/  UIADD3.64 UR58, UR6, 0x3c0, URZ ;  /* 0x000003c0063a7897 */ /* 0x000fc4000fffe03f */
[----:B------:R-:W-:Y:S01]  /*45b0*/  UIADD3.64 UR12, UR4, 0x300, URZ ;  /* 0x00000300040c7897 */ /* 0x000fe2000fffe03f */
[----:B-1----:R-:W-:Y:S01]  /*45c0*/  IMAD.WIDE R162, R158, 0x2, R202 ;  /* 0x000000029ea27825 */ /* 0x002fe200078e02ca */
[----:B------:R0:W-:Y:S01]  /*45d0*/  STL.64 [R1+0x70], R20 ;  /* 0x0000701401007387 */ /* 0x0001e20000100a00 */
[----:B------:R-:W-:Y:S02]  /*45e0*/  UIADD3.64 UR8, UR4, 0x880, URZ ;  /* 0x0000088004087897 */ /* 0x000fe4000fffe03f */
[----:B--2---:R-:W-:Y:S01]  /*45f0*/  IMAD.WIDE R22, R159, 0x2, R204 ;  /* 0x000000029f167825 */ /* 0x004fe200078e02cc */
[----:B------:R1:W-:Y:S01]  /*4600*/  STL.64 [R1+0x68], R162 ;  /* 0x000068a201007387 */ /* 0x0003e20000100a00 */
[----:B------:R-:W-:Y:S02]  /*4610*/  UIADD3.64 UR10, UR6, 0x200, URZ ;  /* 0x00000200060a7897 */ /* 0x000fe4000fffe03f */
[----:B------:R-:W-:Y:S01]  /*4620*/  UIADD3.64 UR14, UR6, 0x202, URZ ;  /* 0x00000202060e7897 */ /* 0x000fe2000fffe03f */
[----:B------:R2:W-:Y:S01]  /*4630*/  STL.64 [R1+0x60], R22 ;  /* 0x0000601601007387 */ /* 0x0005e20000100a00 */
[----:B------:R-:W-:-:S02]  /*4640*/  UIADD3.64 UR18, UR6, 0x204, URZ ;  /* 0x0000020406127897 */ /* 0x000fc4000fffe03f */
[----:B------:R-:W-:Y:S01]  /*4650*/  UIADD3.64 UR58, UR6, 0x3c2, URZ ;  /* 0x000003c2063a7897 */ /* 0x000fe2000fffe03f */
[----:B0-----:R-:W-:Y:S01]  /*4660*/  IMAD.WIDE R20, R159, 0x2, R202 ;  /* 0x000000029f147825 */ /* 0x001fe200078e02ca */
[----:B------:R-:W-:Y:S01]  /*4670*/  UMOV UR57, 0x40000040 ;  /* 0x4000004000397882 */ /* 0x000fe20000000000 */
[----:B------:R-:W-:Y:S02]  /*4680*/  UIADD3.64 UR8, UR4, 0x980, URZ ;  /* 0x0000098004087897 */ /* 0x000fe4000fffe03f */
[C---:B-1----:R-:W-:Y:S01]  /*4690*/  IMAD.WIDE R162, R160.reuse, 0x2, R204 ;  /* 0x00000002a0a27825 */ /* 0x042fe200078e02cc */
[----:B------:R0:W-:Y:S01]  /*46a0*/  STL.64 [R1+0x58], R20 ;  /* 0x0000581401007387 */ /* 0x0001e20000100a00 */
[----:B------:R-:W-:Y:S02]  /*46b0*/  UIADD3.64 UR12, UR4, 0xa00, URZ ;  /* 0x00000a00040c7897 */ /* 0x000fe4000fffe03f */
[----:B--2---:R-:W-:Y:S01]  /*46c0*/  IMAD.WIDE R22, R160, 0x2, R202 ;  /* 0x00000002a0167825 */ /* 0x004fe200078e02ca */
[----:B------:R-:W-:Y:S01]  /*46d0*/  STL.64 [R1+0x50], R162 ;  /* 0x000050a201007387 */ /* 0x000fe20000100a00 */
[----:B------:R-:W-:-:S02]  /*46e0*/  UIADD3.64 UR16, UR4, 0xa80, URZ ;  /* 0x00000a8004107897 */ /* 0x000fc4000fffe03f */
[----:B------:R-:W-:Y:S01]  /*46f0*/  UIADD3.64 UR20, UR4, 0xb00, URZ ;  /* 0x00000b0004147897 */ /* 0x000fe2000fffe03f */
[----:B------:R1:W-:Y:S01]  /*4700*/  STL.64 [R1+0x40], R22 ;  /* 0x0000401601007387 */ /* 0x0003e20000100a00 */
[----:B------:R-:W-:Y:S02]  /*4710*/  UIADD3.64 UR24, UR4, 0xb80, URZ ;  /* 0x00000b8004187897 */ /* 0x000fe4000fffe03f */
[----:B------:R-:W-:Y:S01]  /*4720*/  UIADD3.64 UR28, UR4, 0xc00, URZ ;  /* 0x00000c00041c7897 */ /* 0x000fe2000fffe03f */
[C---:B0-----:R-:W-:Y:S01]  /*4730*/  IMAD.WIDE R20, R161.reuse, 0x2, R204 ;  /* 0x00000002a1147825 */ /* 0x041fe200078e02cc */
[----:B------:R-:W-:Y:S02]  /*4740*/  UIADD3.64 UR32, UR4, 0xc80, URZ ;  /* 0x00000c8004207897 */ /* 0x000fe4000fffe03f */
[----:B------:R-:W-:Y:S01]  /*4750*/  UIADD3.64 UR36, UR4, 0xd00, URZ ;  /* 0x00000d0004247897 */ /* 0x000fe2000fffe03f */
[----:B------:R-:W-:Y:S01]  /*4760*/  IMAD.WIDE R160, R161, 0x2, R202 ;  /* 0x00000002a1a07825 */ /* 0x000fe200078e02ca */
[----:B------:R0:W-:Y:S01]  /*4770*/  STL.64 [R1+0x38], R20 ;  /* 0x0000381401007387 */ /* 0x0001e20000100a00 */
[----:B------:R-:W-:-:S02]  /*4780*/  UIADD3.64 UR40, UR4, 0xd80, URZ ;  /* 0x00000d8004287897 */ /* 0x000fc4000fffe03f */
[C---:B-1----:R-:W-:Y:S01]  /*4790*/  IMAD.WIDE R22, R171.reuse, 0x2, R204 ;  /* 0x00000002ab167825 */ /* 0x042fe200078e02cc */
        /* <DEDUP_REMOVED lines=8> */
[----:B------:R-:W-:Y:S02]  /*4820*/  UIADD3.64 UR18, UR6, 0x282, URZ ;  /* 0x0000028206127897 */ /* 0x000fe4000fffe03f */
[----:B------:R1:W-:Y:S01]  /*4830*/  STL.64 [R1+0x120], R20 ;  /* 0x0001201401007387 */ /* 0x0003e20000100a00 */
[----:B------:R-:W-:Y:S02]  /*4840*/  UIADD3.64 UR22, UR6, 0x284, URZ ;  /* 0x0000028406167897 */ /* 0x000fe4000fffe03f */
[----:B------:R-:W-:Y:S02]  /*4850*/  UIADD3.64 UR26, UR6, 0x2fe, URZ ;  /* 0x000002fe061a7897 */ /* 0x000fe4000fffe03f */
[----:B------:R-:W-:Y:S02]  /*4860*/  UIADD3.64 UR30, UR6, 0x300, URZ ;  /* 0x00000300061e7897 */ /* 0x000fe4000fffe03f */
[----:B------:R-:W-:Y:S02]  /*4870*/  UIADD3.64 UR34, UR6, 0x302, URZ ;  /* 0x0000030206227897 */ /* 0x000fe4000fffe03f */
[----:B------:R-:W-:-:S02]  /*4880*/  UIADD3.64 UR38, UR6, 0x304, URZ ;  /* 0x0000030406267897 */ /* 0x000fc4000fffe03f */
[----:B------:R-:W-:Y:S02]  /*4890*/  UIADD3.64 UR42, UR6, 0x37e, URZ ;  /* 0x0000037e062a7897 */ /* 0x000fe4000fffe03f */
[----:B------:R-:W-:Y:S02]  /*48a0*/  UIADD3.64 UR46, UR6, 0x380, URZ ;  /* 0x00000380062e7897 */ /* 0x000fe4000fffe03f */
[----:B------:R-:W-:Y:S02]  /*48b0*/  UIADD3.64 UR50, UR6, 0x382, URZ ;  /* 0x0000038206327897 */ /* 0x000fe4000fffe03f */
[----:B------:R-:W-:Y:S02]  /*48c0*/  UIADD3.64 UR54, UR6, 0x384, URZ ;  /* 0x0000038406367897 */ /* 0x000fe4000fffe03f */
[----:B-1----:R-:W-:-:S12]  /*48d0*/  UIADD3.64 UR58, UR6, 0x3c4, URZ ;  /* 0x000003c4063a7897 */ /* 0x002fd8000fffe03f */
.L_x_1:
[----:B------:R-:W2:Y:S04]  /*48e0*/  LDL.64 R220, [R1+0x110] ;  /* 0x0001100001dc7983 */ /* 0x000ea80000100a00 */
[----:B------:R-:W3:Y:S04]  /*48f0*/  LDL.64 R224, [R1+0x120] ;  /* 0x0001200001e07983 */ /* 0x000ee80000100a00 */
[----:B------:R-:W4:Y:S04]  /*4900*/  LDL.64 R212, [R1+0x128] ;  /* 0x0001280001d47983 */ /* 0x000f280000100a00 */
[----:B------:R-:W5:Y:S04]  /*4910*/  LDL.64 R216, [R1+0x108] ;  /* 0x0001080001d87983 */ /* 0x000f680000100a00 */
[----:B------:R-:W5:Y:S04]  /*4920*/  LDL.64 R214, [R1+0x100] ;  /* 0x0001000001d67983 */ /* 0x000f680000100a00 */
[----:B------:R-:W5:Y:S04]  /*4930*/  LDL.64 R206, [R1+0xf8] ;  /* 0x0000f80001ce7983 */ /* 0x000f680000100a00 */
[----:B------:R-:W5:Y:S04]  /*4940*/  LDL.64 R208, [R1+0xf0] ;  /* 0x0000f00001d07983 */ /* 0x000f680000100a00 */
[----:B------:R-:W5:Y:S04]  /*4950*/  LDL.64 R210, [R1+0xe8] ;  /* 0x0000e80001d27983 */ /* 0x000f680000100a00 */
[----:B------:R-:W-:Y:S04]  /*4960*/  STL.64 [R1+0x160], R178 ;  /* 0x000160b201007387 */ /* 0x000fe80000100a00 */
[----:B------:R-:W-:Y:S04]  /*4970*/  STL.64 [R1+0x158], R196 ;  /* 0x000158c401007387 */ /* 0x000fe80000100a00 */
[----:B------:R0:W-:Y:S04]  /*4980*/  STL.64 [R1+0x150], R176 ;  /* 0x000150b001007387 */ /* 0x0001e80000100a00 */
[----:B------:R1:W-:Y:S04]  /*4990*/  STL.64 [R1+0x148], R174 ;  /* 0x000148ae01007387 */ /* 0x0003e80000100a00 */
[----:B------:R1:W-:Y:S04]  /*49a0*/  STL.64 [R1+0x140], R172 ;  /* 0x000140ac01007387 */ /* 0x0003e80000100a00 */
[----:B------:R-:W-:Y:S04]  /*49b0*/  STL.64 [R1+0x138], R194 ;  /* 0x000138c201007387 */ /* 0x000fe80000100a00 */
[----:B------:R1:W-:Y:S04]  /*49c0*/  STL.64 [R1+0x130], R16 ;  /* 0x0001301001007387 */ /* 0x0003e80000100a00 */
[----:B0-----:R-:W5:Y:S04]  /*49d0*/  LDL.64 R176, [R1+0xe0] ;  /* 0x0000e00001b07983 */ /* 0x001f680000100a00 */
[----:B-1----:R-:W5:Y:S04]  /*49e0*/  LDL.64 R174, [R1+0xc8] ;  /* 0x0000c80001ae7983 */ /* 0x002f680000100a00 */
[----:B------:R-:W5:Y:S04]  /*49f0*/  LDL.64 R172, [R1+0xc0] ;  /* 0x0000c00001ac7983 */ /* 0x000f680000100a00 */
[----:B------:R-:W5:Y:S04]  /*4a00*/  LDL.64 R16, [R1+0xb8] ;  /* 0x0000b80001107983 */ /* 0x000f680000100a00 */
[----:B------:R-:W5:Y:S04]  /*4a10*/  LDL.64 R178, [R1+0xa0] ;  /* 0x0000a00001b27983 */ /* 0x000f680000100a00 */
[----:B------:R-:W5:Y:S01]  /*4a20*/  LDL.64 R196, [R1+0xb0] ;  /* 0x0000b00001c47983 */ /* 0x000f620000100a00 */
[----:B------:R-:W-:-:S03]  /*4a30*/  IMAD.WIDE R152, R2, 0x2, R204 ;  /* 0x0000000202987825 */ /* 0x000fc600078e02cc */
[----:B------:R-:W5:Y:S01]  /*4a40*/  LDL.64 R194, [R1+0xa8] ;  /* 0x0000a80001c27983 */ /* 0x000f620000100a00 */
[----:B------:R-:W-:-:S03]  /*4a50*/  IMAD.WIDE R158, R2, 0x2, R202 ;  /* 0x00000002029e7825 */ /* 0x000fc600078e02ca */
[----:B------:R-:W5:Y:S04]  /*4a60*/  LDG.E.U16 R152, desc[UR60][R152.64] ;  /* 0x0000003c98987981 */ /* 0x000f68000c1e1500 */
[----:B------:R-:W5:Y:S04]  /*4a70*/  LDL.64 R244, [R1+0x60] ;  /* 0x0000600001f47983 */ /* 0x000f680000100a00 */
[----:B------:R-:W5:Y:S04]  /*4a80*/  LDL.64 R248, [R1+0x50] ;  /* 0x0000500001f87983 */ /* 0x000f680000100a00 */
[----:B------:R-:W5:Y:S01]  /*4a90*/  LDG.E.U16 R153, desc[UR60][R158.64] ;  /* 0x0000003c9e997981 */ /* 0x000f62000c1e1500 */
[----:B--2---:R-:W-:-:S03]  /*4aa0*/  IMAD.WIDE R156, R2, 0x2, R220 ;  /* 0x00000002029c7825 */ /* 0x004fc600078e02dc */
[----:B------:R-:W2:Y:S01]  /*4ab0*/  LDL.64 R220, [R1+0xd0] ;  /* 0x0000d00001dc7983 */ /* 0x000ea20000100a00 */
[----:B---3--:R-:W-:-:S03]  /*4ac0*/  IMAD.WIDE R154, R2, 0x2, R224 ;  /* 0x00000002029a7825 */ /* 0x008fc600078e02e0 */
[----:B------:R-:W3:Y:S01]  /*4ad0*/  LDL.64 R224, [R1+0xd8] ;  /* 0x0000d80001e07983 */ /* 0x000ee20000100a00 */
[----:B----4-:R-:W-:-:S03]  /*4ae0*/  IMAD.WIDE R212, R2, 0x2, R212 ;  /* 0x0000000202d47825 */ /* 0x010fc600078e02d4 */
[----:B------:R-:W4:Y:S04]  /*4af0*/  LDG.E.U16 R155, desc[UR60][R154.64] ;  /* 0x0000003c9a9b7981 */ /* 0x000f28000c1e1500 */
[----:B------:R-:W4:Y:S04]  /*4b00*/  LDG.E.U16 R212, desc[UR60][R212.64] ;  /* 0x0000003cd4d47981 */ /* 0x000f28000c1e1500 */
[----:B------:R5:W4:Y:S02]  /*4b10*/  LDG.E.U16 R154, desc[UR60][R156.64] ;  /* 0x0000003c9c9a7981 */ /* 0x000b24000c1e1500 */
[----:B-----5:R-:W-:-:S05]  /*4b20*/  IMAD.WIDE R156, R2, 0x2, R216 ;  /* 0x00000002029c7825 */ /* 0x020fca00078e02d8 */
[----:B------:R0:W5:Y:S01]  /*4b30*/  LDG.E.U16 R213, desc[UR60][R156.64] ;  /* 0x0000003c9cd57981 */ /* 0x000162000c1e1500 */
[----:B------:R-:W-:-:S05]  /*4b40*/  IMAD.WIDE R208, R2, 0x2, R208 ;  /* 0x0000000202d07825 */ /* 0x000fca00078e02d0 */
[----:B------:R1:W5:Y:S01]  /*4b50*/  LDG.E.U16 R216, desc[UR60][R208.64] ;  /* 0x0000003cd0d87981 */ /* 0x000362000c1e1500 */
[----:B------:R-:W-:-:S05]  /*4b60*/  IMAD.WIDE R210, R2, 0x2, R210 ;  /* 0x0000000202d27825 */ /* 0x000fca00078e02d2 */
[----:B------:R1:W5:Y:S01]  /*4b70*/  LDG.E.U16 R217, desc[UR60][R210.64] ;  /* 0x0000003cd2d97981 */ /* 0x000362000c1e1500 */
[----:B0-----:R-:W-:-:S03]  /*4b80*/  IMAD.WIDE R156, R2, 0x2, R176 ;  /* 0x00000002029c7825 */ /* 0x001fc600078e02b0 */
[----:B------:R-:W4:Y:S01]  /*4b90*/  LDL.64 R176, [R1+0x98] ;  /* 0x0000980001b07983 */ /* 0x000f220000100a00 */
[----:B-1----:R-:W-:-:S03]  /*4ba0*/  IMAD.WIDE R208, R2, 0x2, R174 ;  /* 0x0000000202d07825 */ /* 0x002fc600078e02ae */
[----:B------:R-:W5:Y:S01]  /*4bb0*/  LDL.64 R174, [R1+0x90] ;  /* 0x0000900001ae7983 */ /* 0x000f620000100a00 */
[----:B------:R-:W-:-:S03]  /*4bc0*/  IMAD.WIDE R210, R2, 0x2, R172 ;  /* 0x0000000202d27825 */ /* 0x000fc600078e02ac */
[----:B------:R-:W5:Y:S01]  /*4bd0*/  LDL.64 R172, [R1+0x88] ;  /* 0x0000880001ac7983 */ /* 0x000f620000100a00 */
[----:B------:R-:W-:-:S03]  /*4be0*/  IMAD.WIDE R206, R2, 0x2, R206 ;  /* 0x0000000202ce7825 */ /* 0x000fc600078e02ce */
[----:B------:R-:W5:Y:S01]  /*4bf0*/  LDG.E.U16 R228, desc[UR60][R210.64] ;  /* 0x0000003cd2e47981 */ /* 0x000f62000c1e1500 */
[----:B------:R-:W-:-:S03]  /*4c00*/  IMAD.WIDE R158, R2, 0x2, R214 ;  /* 0x00000002029e7825 */ /* 0x000fc600078e02d6 */
[----:B------:R2:W5:Y:S04]  /*4c10*/  LDG.E.U16 R215, desc[UR60][R206.64] ;  /* 0x0000003cced77981 */ /* 0x000568000c1e1500 */
[----:B------:R-:W5:Y:S01]  /*4c20*/  LDG.E.U16 R214, desc[UR60][R158.64] ;  /* 0x0000003c9ed67981 */ /* 0x000f62000c1e1500 */
[----:B--2---:R-:W-:-:S03]  /*4c30*/  IMAD.WIDE R206, R2, 0x2, R220 ;  /* 0x0000000202ce7825 */ /* 0x004fc600078e02dc */
[----:B------:R0:W2:Y:S02]  /*4c40*/  LDG.E.U16 R220, desc[UR60][R156.64] ;  /* 0x0000003c9cdc7981 */ /* 0x0000a4000c1e1500 */
[C---:B0-----:R-:W-:Y:S02]  /*4c50*/  IMAD.WIDE R156, R2.reuse, 0x2, R16 ;  /* 0x00000002029c7825 */ /* 0x041fe400078e0210 */
[----:B------:R-:W2:Y:S02]  /*4c60*/  LDL.64 R16, [R1+0x80] ;  /* 0x0000800001107983 */ /* 0x000ea40000100a00 */
[C---:B---3--:R-:W-:Y:S02]  /*4c70*/  IMAD.WIDE R158, R2.reuse, 0x2, R224 ;  /* 0x00000002029e7825 */ /* 0x048fe400078e02e0 */
[----:B------:R0:W3:Y:S04]  /*4c80*/  LDG.E.U16 R225, desc[UR60][R208.64] ;  /* 0x0000003cd0e17981 */ /* 0x0000e8000c1e1500 */
[----:B------:R1:W3:Y:S04]  /*4c90*/  LDG.E.U16 R221, desc[UR60][R158.64] ;  /* 0x0000003c9edd7981 */ /* 0x0002e8000c1e1500 */
[----:B------:R5:W3:Y:S01]  /*4ca0*/  LDG.E.U16 R229, desc[UR60][R156.64] ;  /* 0x0000003c9ce57981 */ /* 0x000ae2000c1e1500 */
[----:B0-----:R-:W-:-:S03]  /*4cb0*/  IMAD.WIDE R208, R2, 0x2, R178 ;  /* 0x0000000202d07825 */ /* 0x001fc600078e02b2 */
[----:B------:R-:W3:Y:S01]  /*4cc0*/  LDL.64 R178, [R1+0x78] ;  /* 0x0000780001b27983 */ /* 0x000ee20000100a00 */
[----:B-1----:R-:W-:-:S03]  /*4cd0*/  IMAD.WIDE R158, R2, 0x2, R196 ;  /* 0x00000002029e7825 */ /* 0x002fc600078e02c4 */
[----:B------:R-:W3:Y:S04]  /*4ce0*/  LDL.64 R196, [R1+0x70] ;  /* 0x0000700001c47983 */ /* 0x000ee80000100a00 */
[----:B------:R0:W3:Y:S04]  /*4cf0*/  LDG.E.U16 R232, desc[UR60][R158.64] ;  /* 0x0000003c9ee87981 */ /* 0x0000e8000c1e1500 */
[----:B------:R1:W3:Y:S04]  /*4d00*/  LDG.E.U16 R224, desc[UR60][R206.64] ;  /* 0x0000003ccee07981 */ /* 0x0002e8000c1e1500 */
[----:B------:R-:W3:Y:S01]  /*4d10*/  LDG.E.U16 R208, desc[UR60][R208.64] ;  /* 0x0000003cd0d07981 */ /* 0x000ee2000c1e1500 */
[----:B----4-:R-:W-:-:S03]  /*4d20*/  IMAD.WIDE R210, R2, 0x2, R176 ;  /* 0x0000000202d27825 */ /* 0x010fc600078e02b0 */
[----:B------:R-:W4:Y:S01]  /*4d30*/  LDL.64 R176, [R1+0x68] ;  /* 0x0000680001b07983 */ /* 0x000f220000100a00 */
[----:B-----5:R-:W-:-:S03]  /*4d40*/  IMAD.WIDE R156, R2, 0x2, R174 ;  /* 0x00000002029c7825 */ /* 0x020fc600078e02ae */
[----:B------:R-:W5:Y:S01]  /*4d50*/  LDL.64 R174, [R1+0x58] ;  /* 0x0000580001ae7983 */ /* 0x000f620000100a00 */
[----:B0-----:R-:W-:-:S03]  /*4d60*/  IMAD.WIDE R158, R2, 0x2, R172 ;  /* 0x00000002029e7825 */ /* 0x001fc600078e02ac */
[----:B------:R-:W5:Y:S01]  /*4d70*/  LDL.64 R172, [R1+0x40] ;  /* 0x0000400001ac7983 */ /* 0x000f620000100a00 */
[----:B-1----:R-:W-:-:S03]  /*4d80*/  IMAD.WIDE R206, R2, 0x2, R194 ;  /* 0x0000000202ce7825 */ /* 0x002fc600078e02c2 */
[----:B------:R-:W5:Y:S04]  /*4d90*/  LDL.64 R194, [R1+0x38] ;  /* 0x0000380001c27983 */ /* 0x000f680000100a00 */
[----:B------:R2:W5:Y:S04]  /*4da0*/  LDG.E.U16 R233, desc[UR60][R206.64] ;  /* 0x0000003ccee97981 */ /* 0x000568000c1e1500 */
[----:B------:R3:W5:Y:S04]  /*4db0*/  LDG.E.U16 R209, desc[UR60][R156.64] ;  /* 0x0000003c9cd17981 */ /* 0x000768000c1e1500 */
[----:B------:R-:W5:Y:S04]  /*4dc0*/  LDG.E.U16 R210, desc[UR60][R210.64] ;  /* 0x0000003cd2d27981 */ /* 0x000f68000c1e1500 */
[----:B------:R0:W5:Y:S01]  /*4dd0*/  LDG.E.U16 R211, desc[UR60][R158.64] ;  /* 0x0000003c9ed37981 */ /* 0x000162000c1e1500 */
[----:B--2---:R-:W-:-:S03]  /*4de0*/  IMAD.WIDE R206, R2, 0x2, R16 ;  /* 0x0000000202ce7825 */ /* 0x004fc600078e0210 */
[----:B------:R-:W2:Y:S04]  /*4df0*/  LDL.64 R16, [R1+0x30] ;  /* 0x0000300001107983 */ /* 0x000ea80000100a00 */
[----:B------:R-:W2:Y:S01]  /*4e00*/  LDG.E.U16 R206, desc[UR60][R206.64] ;  /* 0x0000003ccece7981 */ /* 0x000ea2000c1e1500 */
[----:B---3--:R-:W-:-:S03]  /*4e10*/  IMAD.WIDE R156, R2, 0x2, R178 ;  /* 0x00000002029c7825 */ /* 0x008fc600078e02b2 */
[----:B------:R-:W3:Y:S01]  /*4e20*/  LDL.LU.64 R178, [R1+0x160] ;  /* 0x0001600001b27983 */ /* 0x000ee20000300a00 */
[----:B0-----:R-:W-:-:S03]  /*4e30*/  IMAD.WIDE R158, R2, 0x2, R196 ;  /* 0x00000002029e7825 */ /* 0x001fc600078e02c4 */
[----:B------:R4:W3:Y:S04]  /*4e40*/  LDG.E.U16 R207, desc[UR60][R156.64] ;  /* 0x0000003c9ccf7981 */ /* 0x0008e8000c1e1500 */
[----:B------:R-:W3:Y:S04]  /*4e50*/  LDG.E.U16 R158, desc[UR60][R158.64] ;  /* 0x0000003c9e9e7981 */ /* 0x000ee8000c1e1500 */
[----:B------:R-:W3:Y:S01]  /*4e60*/  LDL.LU.64 R196, [R1+0x158] ;  /* 0x0001580001c47983 */ /* 0x000ee20000300a00 */
[----:B----4-:R-:W-:-:S03]  /*4e70*/  IMAD.WIDE R156, R2, 0x2, R176 ;  /* 0x00000002029c7825 */ /* 0x010fc600078e02b0 */
[----:B------:R-:W4:Y:S04]  /*4e80*/  LDL.LU.64 R176, [R1+0x150] ;  /* 0x0001500001b07983 */ /* 0x000f280000300a00 */
[----:B------:R0:W4:Y:S02]  /*4e90*/  LDG.E.U16 R159, desc[UR60][R156.64] ;  /* 0x0000003c9c9f7981 */ /* 0x000124000c1e1500 */
[----:B0-----:R-:W-:-:S05]  /*4ea0*/  IMAD.WIDE R156, R2, 0x2, R244 ;  /* 0x00000002029c7825 */ /* 0x001fca00078e02f4 */
[----:B------:R5:W4:Y:S02]  /*4eb0*/  LDG.E.U16 R244, desc[UR60][R156.64] ;  /* 0x0000003c9cf47981 */ /* 0x000b24000c1e1500 */
[C---:B-----5:R-:W-:Y:S02]  /*4ec0*/  IMAD.WIDE R156, R2.reuse, 0x2, R174 ;  /* 0x00000002029c7825 */ /* 0x060fe400078e02ae */
[----:B------:R-:W5:Y:S04]  /*4ed0*/  LDL.LU.64 R174, [R1+0x148] ;  /* 0x0001480001ae7983 */ /* 0x000f680000300a00 */
[----:B------:R0:W5:Y:S02]  /*4ee0*/  LDG.E.U16 R245, desc[UR60][R156.64] ;  /* 0x0000003c9cf57981 */ /* 0x000164000c1e1500 */
[----:B0-----:R-:W-:-:S05]  /*4ef0*/  IMAD.WIDE R156, R2, 0x2, R248 ;  /* 0x00000002029c7825 */ /* 0x001fca00078e02f8 */
[----:B------:R0:W5:Y:S02]  /*4f00*/  LDG.E.U16 R248, desc[UR60][R156.64] ;  /* 0x0000003c9cf87981 */ /* 0x000164000c1e1500 */
[C---:B0-----:R-:W-:Y:S02]  /*4f10*/  IMAD.WIDE R156, R2.reuse, 0x2, R172 ;  /* 0x00000002029c7825 */ /* 0x041fe400078e02ac */
[----:B------:R-:W5:Y:S04]  /*4f20*/  LDL.LU.64 R172, [R1+0x140] ;  /* 0x0001400001ac7983 */ /* 0x000f680000300a00 */
[----:B------:R0:W5:Y:S02]  /*4f30*/  LDG.E.U16 R249, desc[UR60][R156.64] ;  /* 0x0000003c9cf97981 */ /* 0x000164000c1e1500 */
[----:B0-----:R-:W-:-:S02]  /*4f40*/  IMAD.WIDE R156, R2, 0x2, R194 ;  /* 0x00000002029c7825 */ /* 0x001fc400078e02c2 */
[----:B------:R-:W5:Y:S04]  /*4f50*/  LDL.LU.64 R194, [R1+0x138] ;  /* 0x0001380001c27983 */ /* 0x000f680000300a00 */
[----:B------:R2:W5:Y:S02]  /*4f60*/  LDG.E.U16 R252, desc[UR60][R156.64] ;  /* 0x0000003c9cfc7981 */ /* 0x000564000c1e1500 */
[----:B--2---:R-:W-:Y:S02]  /*4f70*/  IMAD.WIDE R156, R2, 0x2, R16 ;  /* 0x00000002029c7825 */ /* 0x004fe400078e0210 */
[----:B------:R-:W2:Y:S04]  /*4f80*/  LDL.LU.64 R16, [R1+0x130] ;  /* 0x0001300001107983 */ /* 0x000ea80000300a00 */
[----:B------:R-:W2:Y:S01]  /*4f90*/  LDG.E.U16 R156, desc[UR60][R156.64] ;  /* 0x0000003c9c9c7981 */ /* 0x000ea2000c1e1500 */
[----:B------:R-:W-:Y:S06]  /*4fa0*/  BAR.SYNC.DEFER_BLOCKING 0x0 ;  /* 0x0000000000007b1d */ /* 0x000fec0000010000 */
[----:B------:R0:W-:Y:S04]  /*4fb0*/  STS.U16 [R13+0x10400], R232 ;  /* 0x010400e80d007388 */ /* 0x0001e80000000400 */
[----:B0-----:R-:W2:Y:S04]  /*4fc0*/  LDL R232, [R1+0x48] ;  /* 0x0000480001e87983 */ /* 0x001ea80000100800 */
        /* <DEDUP_REMOVED lines=14> */
[----:B---3--:R-:W-:Y:S04]  /*50b0*/  STS.U16 [R9+0x12580], R207 ;  /* 0x012580cf09007388 */ /* 0x008fe80000000400 */
[----:B------:R-:W-:Y:S04]  /*50c0*/  STS.U16 [R8+0x10200], R216 ;  /* 0x010200d808007388 */ /* 0x000fe80000000400 */
[----:B------:R-:W-:Y:S04]  /*50d0*/  STS.U16 [R8+0x12200], R217 ;  /* 0x012200d908007388 */ /* 0x000fe80000000400 */
[----:B------:R-:W-:Y:S04]  /*50e0*/  STS.U16 [R8+0x10600], R158 ;  /* 0x0106009e08007388 */ /* 0x000fe80000000400 */
[----:B----4-:R-:W-:Y:S04]  /*50f0*/  STS.U16 [R8+0x12600], R159 ;  /* 0x0126009f08007388 */ /* 0x010fe80000000400 */
[----:B------:R-:W-:Y:S04]  /*5100*/  STS.U16 [R7+0x10280], R220 ;  /* 0x010280dc07007388 */ /* 0x000fe80000000400 */
[----:B------:R-:W-:Y:S04]  /*5110*/  STS.U16 [R7+0x12280], R221 ;  /* 0x012280dd07007388 */ /* 0x000fe80000000400 */
[----:B------:R0:W-:Y:S04]  /*5120*/  STS.U16 [R7+0x10680], R244 ;  /* 0x010680f407007388 */ /* 0x0001e80000000400 */
[----:B-----5:R-:W-:Y:S04]  /*5130*/  STS.U16 [R7+0x12680], R245 ;  /* 0x012680f507007388 */ /* 0x020fe80000000400 */
[----:B------:R-:W-:Y:S01]  /*5140*/  STS.U16 [R6+0x10300], R224 ;  /* 0x010300e006007388 */ /* 0x000fe20000000400 */
[----:B------:R-:W-:Y:S01]  /*5150*/  UMOV UR59, 0x40000000 ;  /* 0x40000000003b7882 */ /* 0x000fe20000000000 */
[----:B------:R-:W-:Y:S01]  /*5160*/  MOV R167, UR47 ;  /* 0x0000002f00a77c02 */ /* 0x000fe20008000f00 */
[----:B0-----:R-:W0:Y:S01]  /*5170*/  LDC R244, c[0x0][0x238] ;  /* 0x00008e00fff47b82 */ /* 0x001e220000000800 */
[----:B------:R-:W-:Y:S04]  /*5180*/  STS.U16 [R6+0x12300], R225 ;  /* 0x012300e106007388 */ /* 0x000fe80000000400 */
[----:B------:R-:W-:Y:S04]  /*5190*/  STS.U16 [R6+0x10700], R248 ;  /* 0x010700f806007388 */ /* 0x000fe80000000400 */
[----:B------:R-:W-:Y:S04]  /*51a0*/  STS.U16 [R6+0x12700], R249 ;  /* 0x012700f906007388 */ /* 0x000fe80000000400 */
[----:B------:R-:W-:Y:S04]  /*51b0*/  STS.U16 [R5+0x10380], R228 ;  /* 0x010380e405007388 */ /* 0x000fe80000000400 */
[----:B------:R-:W-:Y:S04]  /*51c0*/  STS.U16 [R5+0x12380], R229 ;  /* 0x012380e505007388 */ /* 0x000fe80000000400 */
[----:B------:R-:W-:Y:S01]  /*51d0*/  STS.U16 [R5+0x10780], R252 ;  /* 0x010780fc05007388 */ /* 0x000fe20000000400 */
[----:B------:R-:W-:-:S02]  /*51e0*/  MOV R168, UR46 ;  /* 0x0000002e00a87c02 */ /* 0x000fc40008000f00 */
[----:B------:R-:W-:Y:S01]  /*51f0*/  MOV R169, UR45 ;  /* 0x0000002d00a97c02 */ /* 0x000fe20008000f00 */
[----:B------:R-:W3:Y:S01]  /*5200*/  LDL.64 R214, [R1+0x18] ;  /* 0x0000180001d67983 */ /* 0x000ee20000100a00 */
[----:B------:R-:W-:Y:S02]  /*5210*/  MOV R170, UR44 ;  /* 0x0000002c00aa7c02 */ /* 0x000fe40008000f00 */
[----:B------:R-:W-:Y:S01]  /*5220*/  MOV R22, UR43 ;  /* 0x0000002b00167c02 */ /* 0x000fe20008000f00 */
[----:B------:R-:W4:Y:S01]  /*5230*/  LDL.64 R220, [R1+0x28] ;  /* 0x0000280001dc7983 */ /* 0x000f220000100a00 */
[----:B------:R-:W-:Y:S02]  /*5240*/  MOV R20, UR42 ;  /* 0x0000002a00147c02 */ /* 0x000fe40008000f00 */
[----:B------:R-:W-:Y:S01]  /*5250*/  MOV R21, UR41 ;  /* 0x0000002900157c02 */ /* 0x000fe20008000f00 */
[----:B------:R-:W5:Y:S01]  /*5260*/  LDL.64 R216, [R1+0x20] ;  /* 0x0000200001d87983 */ /* 0x000f620000100a00 */
[----:B------:R-:W-:-:S02]  /*5270*/  MOV R19, UR40 ;  /* 0x0000002800137c02 */ /* 0x000fc40008000f00 */
[----:B------:R-:W-:Y:S01]  /*5280*/  MOV R23, UR55 ;  /* 0x0000003700177c02 */ /* 0x000fe20008000f00 */
[----:B------:R-:W5:Y:S01]  /*5290*/  LDL.64 R212, [R1+0x10] ;  /* 0x0000100001d47983 */ /* 0x000f620000100a00 */
[----:B------:R-:W-:Y:S02]  /*52a0*/  MOV R160, UR54 ;  /* 0x0000003600a07c02 */ /* 0x000fe40008000f00 */
[----:B------:R-:W-:Y:S01]  /*52b0*/  MOV R161, UR53 ;  /* 0x0000003500a17c02 */ /* 0x000fe20008000f00 */
[----:B------:R-:W5:Y:S01]  /*52c0*/  LDL.64 R210, [R1+0x8] ;  /* 0x0000080001d27983 */ /* 0x000f620000100a00 */
[----:B------:R-:W-:Y:S02]  /*52d0*/  MOV R162, UR52 ;  /* 0x0000003400a27c02 */ /* 0x000fe40008000f00 */
[----:B------:R-:W-:Y:S01]  /*52e0*/  MOV R163, UR51 ;  /* 0x0000003300a37c02 */ /* 0x000fe20008000f00 */
[----:B------:R-:W5:Y:S04]  /*52f0*/  LDL.64 R208, [R1] ;  /* 0x0000000001d07983 */ /* 0x000f680000100a00 */
[----:B--2---:R1:W-:Y:S01]  /*5300*/  STS.U16 [R5+0x12780], R156 ;  /* 0x0127809c05007388 */ /* 0x0043e20000000400 */
[----:B------:R2:W-:Y:S06]  /*5310*/  MEMBAR.ALL.CTA ;  /* 0x0000000000007992 */ /* 0x0005ec0000008000 */
[----:B--2---:R-:W2:Y:S02]  /*5320*/  FENCE.VIEW.ASYNC.S ;  /* 0x00000000000073c6 */ /* 0x004ea40000000000 */
[----:B--2---:R-:W-:Y:S01]  /*5330*/  BAR.SYNC.DEFER_BLOCKING 0x0 ;  /* 0x0000000000007b1d */ /* 0x004fe20000010000 */
[----:B------:R-:W-:-:S05]  /*5340*/  R2UR UR58, R232 ;  /* 0x00000000e83a72ca */ /* 0x000fca00000e0000 */
[----:B-1----:R-:W-:-:S08]  /*5350*/  WARPGROUP.ARRIVE ;  /* 0x00000000000079c5 */ /* 0x002fd00000000000 */
[----:B------:R-:W-:Y:S01]  /*5360*/  HGMMA.64x8x16.F32 R152, gdesc[UR56].tnspA, RZ, !UPT ;  /* 0x20000000389879f0 */ /* 0x000fe2000c7008ff */
[----:B------:R-:W-:Y:S02]  /*5370*/  UIADD3.64 UR44, UR4, 0x80, URZ ;  /* 0x00000080042c7897 */ /* 0x000fe4000fffe03f */
[----:B------:R-:W-:Y:S02]  /*5380*/  UIADD3.64 UR46, UR6, 0x2, URZ ;  /* 0x00000002062e7897 */ /* 0x000fe4000fffe03f */
[----:B------:R-:W-:Y:S01]  /*5390*/  HGMMA.64x8x16.F32 R152, gdesc[UR4].tnspA, R152 ;  /* 0x20000000049879f0 */ /* 0x000fe20008700898 */
[----:B------:R-:W-:Y:S02]  /*53a0*/  UIADD3.64 UR40, UR4, 0x100, URZ ;  /* 0x0000010004287897 */ /* 0x000fe4000fffe03f */
[----:B------:R-:W-:-:S04]  /*53b0*/  UIADD3.64 UR42, UR6, 0x4, URZ ;  /* 0x00000004062a7897 */ /* 0x000fc8000fffe03f */
[----:B------:R-:W-:Y:S01]  /*53c0*/  HGMMA.64x8x16.F32 R152, gdesc[UR44].tnspA, R152 ;  /* 0x200000002c9879f0 */ /* 0x000fe20008700898 */
[----:B------:R-:W-:Y:S02]  /*53d0*/  UIADD3.64 UR52, UR4, 0x180, URZ ;  /* 0x0000018004347897 */ /* 0x000fe4000fffe03f */
[----:B------:R-:W-:Y:S02]  /*53e0*/  UIADD3.64 UR54, UR6, 0x7e, URZ ;  /* 0x0000007e06367897 */ /* 0x000fe4000fffe03f */
[----:B------:R-:W-:Y:S01]  /*53f0*/  HGMMA.64x8x16.F32 R152, gdesc[UR40].tnspA, R152 ;  /* 0x20000000289879f0 */ /* 0x000fe20008700898 */
[----:B------:R-:W-:Y:S01]  /*5400*/  MOV R164, UR50 ;  /* 0x0000003200a47c02 */ /* 0x000fe20008000f00 */
[----:B------:R-:W-:Y:S01]  /*5410*/  UIADD3.64 UR50, UR6, 0x80, URZ ;  /* 0x0000008006327897 */ /* 0x000fe2000fffe03f */
[----:B------:R-:W-:Y:S02]  /*5420*/  MOV R165, UR49 ;  /* 0x0000003100a57c02 */ /* 0x000fe40008000f00 */
[----:B------:R-:W-:Y:S01]  /*5430*/  MOV R166, UR48 ;  /* 0x0000003000a67c02 */ /* 0x000fe20008000f00 */
[----:B------:R-:W-:Y:S01]  /*5440*/  UIADD3.64 UR48, UR4, 0x200, URZ ;  /* 0x0000020004307897 */ /* 0x000fe2000fffe03f */
[----:B------:R-:W-:Y:S01]  /*5450*/  HGMMA.64x8x16.F32 R152, gdesc[UR52].tnspA, R152 ;  /* 0x20000000349879f0 */ /* 0x000fe20008700898 */
[----:B------:R-:W-:-:S02]  /*5460*/  UIADD3.64 UR44, UR4, 0x280, URZ ;  /* 0x00000280042c7897 */ /* 0x000fc4000fffe03f */
[----:B------:R-:W-:-:S05]  /*5470*/  UIADD3.64 UR46, UR6, 0x82, URZ ;  /* 0x00000082062e7897 */ /* 0x000fca000fffe03f */
[----:B------:R-:W-:Y:S01]  /*5480*/  HGMMA.64x8x16.F32 R152, gdesc[UR48].tnspA, R152 ;  /* 0x20000000309879f0 */ /* 0x000fe20008700898 */
[----:B------:R-:W-:Y:S02]  /*5490*/  UIADD3.64 UR40, UR4, 0x300, URZ ;  /* 0x0000030004287897 */ /* 0x000fe4000fffe03f */
[----:B------:R-:W-:Y:S01]  /*54a0*/  UIADD3.64 UR42, UR6, 0x84, URZ ;  /* 0x00000084062a7897 */ /* 0x000fe2000fffe03f */
[----:B------:R-:W-:Y:S01]  /*54b0*/  HGMMA.64x8x16.F32 R152, gdesc[UR44].tnspA, R152 ;  /* 0x200000002c9879f0 */ /* 0x000fe20008700898 */
[----:B------:R-:W-:Y:S02]  /*54c0*/  UIADD3.64 UR52, UR4, 0x380, URZ ;  /* 0x0000038004347897 */ /* 0x000fe4000fffe03f */
        /* <DEDUP_REMOVED lines=22> */
[----:B------:R-:W-:Y:S08]  /*5630*/  HGMMA.64x8x16.F32 R152, gdesc[UR44].tnspA, R152 ;  /* 0x200000002c9879f0 */ /* 0x000ff00008700898 */
[----:B------:R-:W-:Y:S01]  /*5640*/  HGMMA.64x8x16.F32 R152, gdesc[UR40].tnspA, R152 ;  /* 0x20000000289879f0 */ /* 0x000fe20008700898 */
[----:B------:R-:W-:-:S02]  /*5650*/  UIADD3.64 UR40, UR4, 0x780, URZ ;  /* 0x0000078004287897 */ /* 0x000fc4000fffe03f */
[----:B------:R-:W-:Y:S02]  /*5660*/  UIADD3.64 UR42, UR6, 0x1fe, URZ ;  /* 0x000001fe062a7897 */ /* 0x000fe4000fffe03f */
        /* <DEDUP_REMOVED lines=8> */
[----:B------:R-:W-:Y:S04]  /*56f0*/  HGMMA.64x8x16.F32 R152, gdesc[UR48].tnspA, R152 ;  /* 0x20000000309879f0 */ /* 0x000fe80008700898 */
[----:B------:R-:W-:Y:S04]  /*5700*/  HGMMA.64x8x16.F32 R152, gdesc[UR52].tnspA, R152 ;  /* 0x20000000349879f0 */ /* 0x000fe80008700898 */
[----:B------:R-:W-:Y:S04]  /*5710*/  HGMMA.64x8x16.F32 R152, gdesc[UR8].tnspA, R152 ;  /* 0x20000000089879f0 */ /* 0x000fe80008700898 */
[----:B------:R-:W-:Y:S04]  /*5720*/  HGMMA.64x8x16.F32 R152, gdesc[UR12].tnspA, R152 ;  /* 0x200000000c9879f0 */ /* 0x000fe80008700898 */
[----:B------:R-:W-:Y:S04]  /*5730*/  HGMMA.64x8x16.F32 R152, gdesc[UR16].tnspA, R152 ;  /* 0x20000000109879f0 */ /* 0x000fe80008700898 */
[----:B------:R-:W-:Y:S04]  /*5740*/  HGMMA.64x8x16.F32 R152, gdesc[UR20].tnspA, R152 ;  /* 0x20000000149879f0 */ /* 0x000fe80008700898 */
[----:B------:R-:W-:Y:S04]  /*5750*/  HGMMA.64x8x16.F32 R152, gdesc[UR24].tnspA, R152 ;  /* 0x20000000189879f0 */ /* 0x000fe80008700898 */
[----:B------:R-:W-:Y:S04]  /*5760*/  HGMMA.64x8x16.F32 R152, gdesc[UR28].tnspA, R152 ;  /* 0x200000001c9879f0 */ /* 0x000fe80008700898 */
[----:B------:R-:W-:Y:S01]  /*5770*/  HGMMA.64x8x16.F32 R152, gdesc[UR32].tnspA, R152 ;  /* 0x20000000209879f0 */ /* 0x000fe20008700898 */
[----:B------:R-:W-:-:S02]  /*5780*/  R2UR UR43, R22 ;  /* 0x00000000162b72ca */ /* 0x000fc400000e0000 */
[----:B------:R-:W-:Y:S02]  /*5790*/  R2UR UR42, R20 ;  /* 0x00000000142a72ca */ /* 0x000fe400000e0000 */
[----:B------:R-:W-:Y:S02]  /*57a0*/  R2UR UR41, R21 ;  /* 0x00000000152972ca */ /* 0x000fe400000e0000 */
[----:B------:R-:W-:Y:S01]  /*57b0*/  R2UR UR40, R19 ;  /* 0x00000000132872ca */ /* 0x000fe200000e0000 */
[----:B------:R-:W-:Y:S01]  /*57c0*/  HGMMA.64x8x16.F32 R152, gdesc[UR36].tnspA, R152 ;  /* 0x20000000249879f0 */ /* 0x000fe20008700898 */
[----:B------:R-:W-:Y:S02]  /*57d0*/  R2UR UR47, R167 ;  /* 0x00000000a72f72ca */ /* 0x000fe400000e0000 */
[----:B------:R-:W-:Y:S02]  /*57e0*/  R2UR UR46, R168 ;  /* 0x00000000a82e72ca */ /* 0x000fe400000e0000 */
[----:B------:R-:W-:-:S02]  /*57f0*/  R2UR UR45, R169 ;  /* 0x00000000a92d72ca */ /* 0x000fc400000e0000 */
[----:B------:R-:W-:-:S05]  /*5800*/  R2UR UR44, R170 ;  /* 0x00000000aa2c72ca */ /* 0x000fca00000e0000 */
[----:B------:R-:W-:Y:S01]  /*5810*/  HGMMA.64x8x16.F32 R152, gdesc[UR40].tnspA, R152 ;  /* 0x20000000289879f0 */ /* 0x000fe20008700898 */
[----:B------:R-:W-:Y:S02]  /*5820*/  R2UR UR51, R163 ;  /* 0x00000000a33372ca */ /* 0x000fe400000e0000 */
[----:B------:R-:W-:Y:S02]  /*5830*/  R2UR UR50, R164 ;  /* 0x00000000a43272ca */ /* 0x000fe400000e0000 */
[----:B------:R-:W-:Y:S02]  /*5840*/  R2UR UR49, R165 ;  /* 0x00000000a53172ca */ /* 0x000fe400000e0000 */
[----:B------:R-:W-:Y:S01]  /*5850*/  R2UR UR48, R166 ;  /* 0x00000000a63072ca */ /* 0x000fe200000e0000 */
[----:B------:R-:W-:Y:S01]  /*5860*/  HGMMA.64x8x16.F32 R152, gdesc[UR44].tnspA, R152 ;  /* 0x200000002c9879f0 */ /* 0x000fe20008700898 */
[----:B------:R-:W-:Y:S01]  /*5870*/  UMOV UR58, UR52 ;  /* 0x00000034003a7c82 */ /* 0x000fe20008000000 */
[----:B------:R-:W-:Y:S01]  /*5880*/  UMOV UR59, UR53 ;  /* 0x00000035003b7c82 */ /* 0x000fe20008000000 */
[----:B------:R-:W-:-:S02]  /*5890*/  R2UR UR55, R23 ;  /* 0x00000000173772ca */ /* 0x000fc400000e0000 */
[----:B------:R-:W-:Y:S02]  /*58a0*/  R2UR UR54, R160 ;  /* 0x00000000a03672ca */ /* 0x000fe400000e0000 */
[----:B------:R-:W-:Y:S02]  /*58b0*/  R2UR UR53, R161 ;  /* 0x00000000a13572ca */ /* 0x000fe400000e0000 */
[----:B------:R-:W-:-:S03]  /*58c0*/  R2UR UR52, R162 ;  /* 0x00000000a23472ca */ /* 0x000fc600000e0000 */
[----:B------:R-:W-:Y:S04]  /*58d0*/  HGMMA.64x8x16.F32 R152, gdesc[UR48].tnspA, R152 ;  /* 0x20000000309879f0 */ /* 0x000fe80008700898 */
[----:B------:R-:W-:Y:S02]  /*58e0*/  MOV R167, UR55 ;  /* 0x0000003700a77c02 */ /* 0x000fe40008000f00 */
[----:B------:R-:W-:Y:S02]  /*58f0*/  MOV R168, UR54 ;  /* 0x0000003600a87c02 */ /* 0x000fe40008000f00 */
[----:B------:R-:W-:Y:S02]  /*5900*/  MOV R169, UR53 ;  /* 0x0000003500a97c02 */ /* 0x000fe40008000f00 */
[----:B------:R-:W-:Y:S01]  /*5910*/  MOV R170, UR52 ;  /* 0x0000003400aa7c02 */ /* 0x000fe20008000f00 */
[----:B------:R-:W-:Y:S01]  /*5920*/  HGMMA.64x8x16.F32 R152, gdesc[UR52].tnspA, R152 ;  /* 0x20000000349879f0 */ /* 0x000fe20008700898 */
[----:B------:R-:W-:Y:S01]  /*5930*/  UIADD3.64 UR54, UR6, 0x3e, URZ ;  /* 0x0000003e06367897 */ /* 0x000fe2000fffe03f */
[----:B------:R-:W-:Y:S01]  /*5940*/  UMOV UR52, UR56 ;  /* 0x0000003800347c82 */ /* 0x000fe20008000000 */
[----:B------:R-:W-:-:S07]  /*5950*/  UMOV UR53, UR57 ;  /* 0x0000003900357c82 */ /* 0x000fce0008000000 */
[----:B------:R-:W-:Y:S01]  /*5960*/  HGMMA.64x8x16.F32 R156, gdesc[UR52].tnspA, RZ, !UPT ;  /* 0x20000000349c79f0 */ /* 0x000fe2000c7008ff */
[----:B------:R-:W-:Y:S02]  /*5970*/  MOV R23, UR15 ;  /* 0x0000000f00177c02 */ /* 0x000fe40008000f00 */
[----:B------:R-:W-:Y:S01]  /*5980*/  MOV R160, UR14 ;  /* 0x0000000e00a07c02 */ /* 0x000fe20008000f00 */
[----:B------:R-:W-:Y:S01]  /*5990*/  UIADD3.64 UR14, UR6, 0x40, URZ ;  /* 0x00000040060e7897 */ /* 0x000fe2000fffe03f */
[----:B------:R-:W-:Y:S01]  /*59a0*/  MOV R161, UR13 ;  /* 0x0000000d00a17c02 */ /* 0x000fe20008000f00 */
[----:B------:R-:W-:Y:S01]  /*59b0*/  UMOV UR13, UR5 ;  /* 0x00000005000d7c82 */ /* 0x000fe20008000000 */
[----:B------:R-:W-:Y:S01]  /*59c0*/  MOV R162, UR12 ;  /* 0x0000000c00a27c02 */ /* 0x000fe20008000f00 */
[----:B------:R-:W-:Y:S01]  /*59d0*/  UMOV UR12, UR4 ;  /* 0x00000004000c7c82 */ /* 0x000fe20008000000 */
[----:B------:R-:W-:-:S04]  /*59e0*/  MOV R19, UR11 ;  /* 0x0000000b00137c02 */ /* 0x000fc80008000f00 */
[----:B------:R-:W-:Y:S01]  /*59f0*/  HGMMA.64x8x16.F32 R156, gdesc[UR12].tnspA, R156 ;  /* 0x200000000c9c79f0 */ /* 0x000fe2000870089c */
[----:B------:R-:W-:Y:S01]  /*5a00*/  MOV R20, UR10 ;  /* 0x0000000a00147c02 */ /* 0x000fe20008000f00 */
[----:B------:R-:W-:Y:S01]  /*5a10*/  UIADD3.64 UR10, UR4, 0x80, URZ ;  /* 0x00000080040a7897 */ /* 0x000fe2000fffe03f */
[----:B------:R-:W-:Y:S02]  /*5a20*/  MOV R163, UR51 ;  /* 0x0000003300a37c02 */ /* 0x000fe40008000f00 */
[----:B------:R-:W-:Y:S01]  /*5a30*/  MOV R164, UR50 ;  /* 0x0000003200a47c02 */ /* 0x000fe20008000f00 */
[----:B------:R-:W-:Y:S01]  /*5a40*/  UIADD3.64 UR50, UR6, 0x42, URZ ;  /* 0x0000004206327897 */ /* 0x000fe2000fffe03f */
[----:B------:R-:W-:Y:S02]  /*5a50*/  MOV R165, UR49 ;  /* 0x0000003100a57c02 */ /* 0x000fe40008000f00 */
[----:B------:R-:W-:Y:S01]  /*5a60*/  MOV R166, UR48 ;  /* 0x0000003000a67c02 */ /* 0x000fe20008000f00 */
[----:B------:R-:W-:Y:S01]  /*5a70*/  UMOV UR48, UR10 ;  /* 0x0000000a00307c82 */ /* 0x000fe20008000000 */
[----:B------:R-:W-:-:S04]  /*5a80*/  UMOV UR49, UR11 ;  /* 0x0000000b00317c82 */ /* 0x000fc80008000000 */
[----:B------:R-:W-:Y:S01]  /*5a90*/  HGMMA.64x8x16.F32 R156, gdesc[UR48].tnspA, R156 ;  /* 0x20000000309c79f0 */ /* 0x000fe2000870089c */
[----:B------:R-:W-:Y:S01]  /*5aa0*/  MOV R21, UR9 ;  /* 0x0000000900157c02 */ /* 0x000fe20008000f00 */
[----:B------:R-:W-:Y:S01]  /*5ab0*/  UIADD3.64 UR14, UR6, 0x44, URZ ;  /* 0x00000044060e7897 */ /* 0x000fe2000fffe03f */
[----:B------:R-:W-:Y:S01]  /*5ac0*/  MOV R22, UR8 ;  /* 0x0000000800167c02 */ /* 0x000fe20008000f00 */
[----:B------:R-:W-:-:S07]  /*5ad0*/  UIADD3.64 UR8, UR4, 0x100, URZ ;  /* 0x0000010004087897 */ /* 0x000fce000fffe03f */
[----:B------:R-:W-:Y:S01]  /*5ae0*/  UMOV UR12, UR8 ;  /* 0x00000008000c7c82 */ /* 0x000fe20008000000 */
[----:B------:R-:W-:Y:S02]  /*5af0*/  UMOV UR13, UR9 ;  /* 0x00000009000d7c82 */ /* 0x000fe40008000000 */
[----:B------:R-:W-:Y:S01]  /*5b00*/  HGMMA.64x8x16.F32 R156, gdesc[UR12].tnspA, R156 ;  /* 0x200000000c9c79f0 */ /* 0x000fe2000870089c */
[----:B------:R-:W-:Y:S02]  /*5b10*/  UIADD3.64 UR54, UR6, 0xbe, URZ ;  /* 0x000000be06367897 */ /* 0x000fe4000fffe03f */
        /* <DEDUP_REMOVED lines=65> */
[----:B------:R-:W-:Y:S02]  /*5f30*/  UIADD3.64 UR8, UR4, 0x800, URZ ;  /* 0x0000080004087897 */ /* 0x000fe4000fffe03f */
[----:B------:R-:W-:Y:S02]  /*5f40*/  UIADD3.64 UR54, UR6, 0x242, URZ ;  /* 0x0000024206367897 */ /* 0x000fe4000fffe03f */
[----:B------:R-:W-:-:S05]  /*5f50*/  UIADD3.64 UR48, UR4, 0x880, URZ ;  /* 0x0000088004307897 */ /* 0x000fca000fffe03f */
[----:B------:R-:W-:Y:S02]  /*5f60*/  HGMMA.64x8x16.F32 R156, gdesc[UR8].tnspA, R156 ;  /* 0x20000000089c79f0 */ /* 0x000fe4000870089c */
[----:B------:R-:W-:Y:S01]  /*5f70*/  UMOV UR52, UR48 ;  /* 0x0000003000347c82 */ /* 0x000fe20008000000 */
[----:B------:R-:W-:Y:S01]  /*5f80*/  UMOV UR53, UR49 ;  /* 0x0000003100357c82 */ /* 0x000fe20008000000 */
[----:B------:R-:W-:Y:S01]  /*5f90*/  UIADD3.64 UR50, UR6, 0x244, URZ ;  /* 0x0000024406327897 */ /* 0x000fe2000fffe03f */
[----:B------:R-:W-:Y:S01]  /*5fa0*/  HGMMA.64x8x16.F32 R156, gdesc[UR52].tnspA, R156 ;  /* 0x20000000349c79f0 */ /* 0x000fe2000870089c */
[----:B------:R-:W-:Y:S01]  /*5fb0*/  UMOV UR48, UR58 ;  /* 0x0000003a00307c82 */ /* 0x000fe20008000000 */
[----:B------:R-:W-:Y:S01]  /*5fc0*/  UMOV UR49, UR59 ;  /* 0x0000003b00317c82 */ /* 0x000fe20008000000 */
[----:B------:R-:W-:Y:S02]  /*5fd0*/  R2UR UR9, R21 ;  /* 0x00000000150972ca */ /* 0x000fe400000e0000 */
[----:B------:R-:W-:Y:S01]  /*5fe0*/  R2UR UR8, R22 ;  /* 0x00000000160872ca */ /* 0x000fe200000e0000 */
[----:B------:R-:W-:-:S02]  /*5ff0*/  UIADD3.64 UR54, UR6, 0x2be, URZ ;  /* 0x000002be06367897 */ /* 0x000fc4000fffe03f */
[----:B------:R-:W-:Y:S10]  /*6000*/  HGMMA.64x8x16.F32 R156, gdesc[UR48].tnspA, R156 ;  /* 0x20000000309c79f0 */ /* 0x000ff4000870089c */
[----:B------:R-:W-:Y:S01]  /*6010*/  UMOV UR52, UR8 ;  /* 0x0000000800347c82 */ /* 0x000fe20008000000 */
[----:B------:R-:W-:Y:S01]  /*6020*/  UMOV UR53, UR9 ;  /* 0x0000000900357c82 */ /* 0x000fe20008000000 */
[----:B------:R-:W-:-:S02]  /*6030*/  R2UR UR13, R161 ;  /* 0x00000000a10d72ca */ /* 0x000fc400000e0000 */
[----:B------:R-:W-:Y:S01]  /*6040*/  R2UR UR12, R162 ;  /* 0x00000000a20c72ca */ /* 0x000fe200000e0000 */
[----:B------:R-:W-:Y:S01]  /*6050*/  UIADD3.64 UR50, UR6, 0x2c0, URZ ;  /* 0x000002c006327897 */ /* 0x000fe2000fffe03f */
[----:B------:R-:W-:Y:S11]  /*6060*/  HGMMA.64x8x16.F32 R156, gdesc[UR52].tnspA, R156 ;  /* 0x20000000349c79f0 */ /* 0x000ff6000870089c */
[----:B------:R-:W-:Y:S01]  /*6070*/  UMOV UR48, UR12 ;  /* 0x0000000c00307c82 */ /* 0x000fe20008000000 */
[----:B------:R-:W-:Y:S01]  /*6080*/  UMOV UR49, UR13 ;  /* 0x0000000d00317c82 */ /* 0x000fe20008000000 */
[----:B------:R-:W-:Y:S01]  /*6090*/  UIADD3.64 UR54, UR6, 0x2c2, URZ ;  /* 0x000002c206367897 */ /* 0x000fe2000fffe03f */
[----:B------:R-:W-:Y:S01]  /*60a0*/  HGMMA.64x8x16.F32 R156, gdesc[UR48].tnspA, R156 ;  /* 0x20000000309c79f0 */ /* 0x000fe2000870089c */
[----:B------:R-:W-:Y:S01]  /*60b0*/  UMOV UR52, UR16 ;  /* 0x0000001000347c82 */ /* 0x000fe20008000000 */
[----:B------:R-:W-:Y:S01]  /*60c0*/  UMOV UR53, UR17 ;  /* 0x0000001100357c82 */ /* 0x000fe20008000000 */
[----:B------:R-:W-:-:S05]  /*60d0*/  UIADD3.64 UR50, UR6, 0x2c4, URZ ;  /* 0x000002c406327897 */ /* 0x000fca000fffe03f */
[----:B------:R-:W-:Y:S01]  /*60e0*/  HGMMA.64x8x16.F32 R156, gdesc[UR52].tnspA, R156 ;  /* 0x20000000349c79f0 */ /* 0x000fe2000870089c */
        /* <DEDUP_REMOVED lines=28> */
[----:B------:R-:W-:Y:S02]  /*62b0*/  R2UR UR49, R165 ;  /* 0x00000000a53172ca */ /* 0x000fe400000e0000 */
[----:B------:R-:W-:-:S11]  /*62c0*/  R2UR UR48, R166 ;  /* 0x00000000a63072ca */ /* 0x000fd600000e0000 */
[----:B------:R-:W-:Y:S02]  /*62d0*/  UMOV UR53, UR49 ;  /* 0x0000003100357c82 */ /* 0x000fe40008000000 */
[----:B------:R-:W-:Y:S01]  /*62e0*/  UMOV UR52, UR48 ;  /* 0x0000003000347c82 */ /* 0x000fe20008000000 */
[----:B------:R-:W-:Y:S01]  /*62f0*/  R2UR UR14, R160 ;  /* 0x00000000a00e72ca */ /* 0x000fe200000e0000 */
[----:B---3--:R-:W-:Y:S01]  /*6300*/  IMAD.WIDE R160, R14, 0x2, R214 ;  /* 0x000000020ea07825 */ /* 0x008fe200078e02d6 */
[----:B------:R-:W-:-:S04]  /*6310*/  R2UR UR51, R163 ;  /* 0x00000000a33372ca */ /* 0x000fc800000e0000 */
[----:B------:R1:W2:Y:S01]  /*6320*/  LDG.E.U16 R163, desc[UR60][R160.64] ;  /* 0x0000003ca0a37981 */ /* 0x0002a2000c1e1500 */
[----:B------:R-:W-:Y:S01]  /*6330*/  HGMMA.64x8x16.F32 R156, gdesc[UR52].tnspA, R156 ;  /* 0x20000000349c79f0 */ /* 0x000fe2000870089c */
[----:B-1----:R-:W-:-:S06]  /*6340*/  IMAD.WIDE R160, R14, 0x2, R246 ;  /* 0x000000020ea07825 */ /* 0x002fcc00078e02f6 */
[----:B------:R-:W3:Y:S01]  /*6350*/  LDG.E.U16 R161, desc[UR60][R160.64] ;  /* 0x0000003ca0a17981 */ /* 0x000ee2000c1e1500 */
[----:B------:R-:W-:Y:S02]  /*6360*/  R2UR UR53, R169 ;  /* 0x00000000a93572ca */ /* 0x000fe400000e0000 */
[----:B------:R-:W-:Y:S01]  /*6370*/  R2UR UR52, R170 ;  /* 0x00000000aa3472ca */ /* 0x000fe200000e0000 */
[----:B------:R-:W-:Y:S01]  /*6380*/  UIADD3.64 UR58, UR6, 0x3c4, URZ ;  /* 0x000003c4063a7897 */ /* 0x000fe2000fffe03f */
[----:B------:R-:W-:Y:S02]  /*6390*/  MOV R206, UR57 ;  /* 0x0000003900ce7c02 */ /* 0x000fe40008000f00 */
[----:B------:R-:W-:Y:S02]  /*63a0*/  MOV R207, UR56 ;  /* 0x0000003800cf7c02 */ /* 0x000fe40008000f00 */
[----:B------:R-:W-:Y:S01]  /*63b0*/  R2UR UR15, R23 ;  /* 0x00000000170f72ca */ /* 0x000fe200000e0000 */
[----:B----4-:R-:W-:Y:S01]  /*63c0*/  IMAD.WIDE R22, R14, 0x2, R220 ;  /* 0x000000020e167825 */ /* 0x010fe200078e02dc */
[----:B------:R-:W-:-:S03]  /*63d0*/  R2UR UR10, R20 ;  /* 0x00000000140a72ca */ /* 0x000fc600000e0000 */
[----:B------:R-:W-:Y:S02]  /*63e0*/  UMOV UR57, UR53 ;  /* 0x0000003500397c82 */ /* 0x000fe40008000000 */
[----:B------:R-:W-:Y:S01]  /*63f0*/  UMOV UR56, UR52 ;  /* 0x0000003400387c82 */ /* 0x000fe20008000000 */
[----:B-----5:R-:W-:Y:S01]  /*6400*/  IMAD.WIDE R20, R14, 0x2, R216 ;  /* 0x000000020e147825 */ /* 0x020fe200078e02d8 */
[----:B------:R-:W-:Y:S01]  /*6410*/  R2UR UR54, R168 ;  /* 0x00000000a83672ca */ /* 0x000fe200000e0000 */
[----:B------:R-:W4:Y:S02]  /*6420*/  LDG.E.U16 R23, desc[UR60][R22.64] ;  /* 0x0000003c16177981 */ /* 0x000f24000c1e1500 */
[----:B------:R-:W-:Y:S01]  /*6430*/  IMAD.WIDE R168, R14, 0x2, R210 ;  /* 0x000000020ea87825 */ /* 0x000fe200078e02d2 */
[----:B------:R-:W-:Y:S01]  /*6440*/  R2UR UR50, R164 ;  /* 0x00000000a43272ca */ /* 0x000fe200000e0000 */
[----:B------:R-:W5:Y:S02]  /*6450*/  LDG.E.U16 R21, desc[UR60][R20.64] ;  /* 0x0000003c14157981 */ /* 0x000f64000c1e1500 */
[----:B------:R-:W-:Y:S01]  /*6460*/  IMAD.WIDE R164, R14, 0x2, R208 ;  /* 0x000000020ea47825 */ /* 0x000fe200078e02d0 */
[----:B------:R-:W-:-:S02]  /*6470*/  R2UR UR55, R167 ;  /* 0x00000000a73772ca */ /* 0x000fc400000e0000 */
[----:B------:R-:W-:Y:S01]  /*6480*/  R2UR UR11, R19 ;  /* 0x00000000130b72ca */ /* 0x000fe200000e0000 */
[----:B------:R1:W2:Y:S01]  /*6490*/  LDG.E.U16 R20, desc[UR60][R168.64] ;  /* 0x0000003ca8147981 */ /* 0x0002a2000c1e1500 */
[----:B------:R-:W-:Y:S01]  /*64a0*/  HGMMA.64x8x16.F32 R156, gdesc[UR56].tnspA, R156, gsb0 ;  /* 0x20000000389c79f0 */ /* 0x000fe2000800089c */
[----:B------:R-:W-:Y:S02]  /*64b0*/  R2UR UR57, R206 ;  /* 0x00000000ce3972ca */ /* 0x000fe400000e0000 */
[----:B------:R-:W5:Y:S01]  /*64c0*/  LDG.E.U16 R164, desc[UR60][R164.64] ;  /* 0x0000003ca4a47981 */ /* 0x000f62000c1e1500 */
[----:B------:R-:W-:Y:S01]  /*64d0*/  R2UR UR56, R207 ;  /* 0x00000000cf3872ca */ /* 0x000fe200000e0000 */
[----:B------:R-:W-:-:S04]  /*64e0*/  IMAD.WIDE R206, R14, 0x2, R212 ;  /* 0x000000020ece7825 */ /* 0x000fc800078e02d4 */
[C---:B-1----:R-:W-:Y:S01]  /*64f0*/  IMAD.WIDE R168, R14.reuse, 0x2, R236 ;  /* 0x000000020ea87825 */ /* 0x042fe200078e02ec */
[----:B------:R1:W5:Y:S03]  /*6500*/  LDG.E.U16 R22, desc[UR60][R206.64] ;  /* 0x0000003cce167981 */ /* 0x000366000c1e1500 */
[C---:B------:R-:W-:Y:S01]  /*6510*/  IMAD.WIDE R166, R14.reuse, 0x2, R250 ;  /* 0x000000020ea67825 */ /* 0x040fe200078e02fa */
[----:B------:R0:W5:Y:S03]  /*6520*/  LDG.E.U16 R165, desc[UR60][R168.64] ;  /* 0x0000003ca8a57981 */ /* 0x000166000c1e1500 */
[C---:B------:R-:W-:Y:S01]  /*6530*/  IMAD.WIDE R208, R14.reuse, 0x2, R240 ;  /* 0x000000020ed07825 */ /* 0x040fe200078e02f0 */
[----:B------:R0:W5:Y:S03]  /*6540*/  LDG.E.U16 R162, desc[UR60][R166.64] ;  /* 0x0000003ca6a27981 */ /* 0x000166000c1e1500 */
[C---:B-1----:R-:W-:Y:S01]  /*6550*/  IMAD.WIDE R206, R14.reuse, 0x2, R238 ;  /* 0x000000020ece7825 */ /* 0x042fe200078e02ee */
[----:B------:R1:W5:Y:S03]  /*6560*/  LDG.E.U16 R160, desc[UR60][R208.64] ;  /* 0x0000003cd0a07981 */ /* 0x000366000c1e1500 */
[C---:B0-----:R-:W-:Y:S01]  /*6570*/  IMAD.WIDE R168, R14.reuse, 0x2, R226 ;  /* 0x000000020ea87825 */ /* 0x041fe200078e02e2 */
[----:B------:R0:W5:Y:S03]  /*6580*/  LDG.E.U16 R19, desc[UR60][R206.64] ;  /* 0x0000003cce137981 */ /* 0x000166000c1e1500 */
[C---:B------:R-:W-:Y:S01]  /*6590*/  IMAD.WIDE R166, R14.reuse, 0x2, R242 ;  /* 0x000000020ea67825 */ /* 0x040fe200078e02f2 */
[----:B------:R0:W5:Y:S03]  /*65a0*/  LDG.E.U16 R210, desc[UR60][R168.64] ;  /* 0x0000003ca8d27981 */ /* 0x000166000c1e1500 */
[----:B-1----:R-:W-:-:S02]  /*65b0*/  IMAD.WIDE R208, R14, 0x2, R234 ;  /* 0x000000020ed07825 */ /* 0x002fc400078e02ea */
[----:B------:R-:W5:Y:S02]  /*65c0*/  LDG.E.U16 R166, desc[UR60][R166.64] ;  /* 0x0000003ca6a67981 */ /* 0x000f64000c1e1500 */
[----:B0-----:R-:W-:-:S04]  /*65d0*/  IMAD.WIDE R206, R14, 0x2, R230 ;  /* 0x000000020ece7825 */ /* 0x001fc800078e02e6 */
[C---:B------:R-:W-:Y:S01]  /*65e0*/  IMAD.WIDE R168, R14.reuse, 0x2, R222 ;  /* 0x000000020ea87825 */ /* 0x040fe200078e02de */
[----:B------:R0:W5:Y:S04]  /*65f0*/  LDG.E.U16 R170, desc[UR60][R206.64] ;  /* 0x0000003cceaa7981 */ /* 0x000168000c1e1500 */
[----:B------:R1:W5:Y:S04]  /*6600*/  LDG.E.U16 R167, desc[UR60][R208.64] ;  /* 0x0000003cd0a77981 */ /* 0x000368000c1e1500 */
[----:B------:R1:W5:Y:S01]  /*6610*/  LDG.E.U16 R211, desc[UR60][R168.64] ;  /* 0x0000003ca8d37981 */ /* 0x000362000c1e1500 */
[----:B0-----:R-:W-:-:S04]  /*6620*/  IMAD.WIDE R206, R14, 0x2, R218 ;  /* 0x000000020ece7825 */ /* 0x001fc800078e02da */
[C---:B-1----:R-:W-:Y:S01]  /*6630*/  IMAD.WIDE R208, R14.reuse, 0x2, R192 ;  /* 0x000000020ed07825 */ /* 0x042fe200078e02c0 */
[----:B------:R0:W5:Y:S03]  /*6640*/  LDG.E.U16 R212, desc[UR60][R206.64] ;  /* 0x0000003cced47981 */ /* 0x000166000c1e1500 */
[C---:B------:R-:W-:Y:S01]  /*6650*/  IMAD.WIDE R168, R14.reuse, 0x2, R190 ;  /* 0x000000020ea87825 */ /* 0x040fe200078e02be */
        /* <DEDUP_REMOVED lines=23> */
[C---:B------:R-:W-:Y:S02]  /*67d0*/  IMAD.WIDE R168, R14.reuse, 0x2, R172 ;  /* 0x000000020ea87825 */ /* 0x040fe400078e02ac */
[----:B------:R-:W5:Y:S04]  /*67e0*/  LDG.E.U16 R208, desc[UR60][R208.64] ;  /* 0x0000003cd0d07981 */ /* 0x000f68000c1e1500 */
[----:B------:R-:W5:Y:S01]  /*67f0*/  LDG.E.U16 R168, desc[UR60][R168.64] ;  /* 0x0000003ca8a87981 */ /* 0x000f62000c1e1500 */
[----:B0-----:R-:W-:-:S06]  /*6800*/  IMAD.WIDE R206, R14, 0x2, R194 ;  /* 0x000000020ece7825 */ /* 0x001fcc00078e02c2 */
[----:B------:R0:W5:Y:S01]  /*6810*/  LDG.E.U16 R206, desc[UR60][R206.64] ;  /* 0x0000003ccece7981 */ /* 0x000162000c1e1500 */
[----:B------:R-:W1:Y:S01]  /*6820*/  S2R R233, SR_TID.X ;  /* 0x0000000000e97919 */ /* 0x000e620000002100 */
[----:B------:R-:W-:Y:S02]  /*6830*/  WARPGROUP.DEPBAR.LE gsb0, 0x0 ;  /* 0x00008000000079c5 */ /* 0x000fe40000010000 */
[-C--:B------:R-:W-:Y:S01]  /*6840*/  FMUL R154, R154, R244.reuse ;  /* 0x000000f49a9a7220 */ /* 0x080fe20000400000 */
[----:B------:R-:W-:Y:S01]  /*6850*/  FMUL R155, R155, R244 ;  /* 0x000000f49b9b7220 */ /* 0x000fe20000400000 */
[----:B------:R-:W-:Y:S01]  /*6860*/  BAR.SYNC.DEFER_BLOCKING 0x0 ;  /* 0x0000000000007b1d */ /* 0x000fe20000010000 */
[----:B-1----:R-:W-:-:S04]  /*6870*/  LOP3.LUT R233, R233, 0x3, RZ, 0xc0, !PT ;  /* 0x00000003e9e97812 */ /* 0x002fc800078ec0ff */
[----:B0-----:R-:W-:Y:S01]  /*6880*/  LEA R207, P6, R233, R15, 0x1 ;  /* 0x0000000fe9cf7211 */ /* 0x001fe200078c08ff */
[----:B------:R-:W-:-:S03]  /*6890*/  VIADD R233, R0, 0x8 ;  /* 0x0000000800e97836 */ /* 0x000fc60000000000 */
[C---:B------:R-:W-:Y:S02]  /*68a0*/  IADD3 R169, P5, R207.reuse, 0x8, RZ ;  /* 0x00000008cfa97810 */ /* 0x040fe40007fbe0ff */
[-C--:B------:R-:W-:Y:S02]  /*68b0*/  ISETP.GT.U32.AND P4, PT, R207, R233.reuse, PT ;  /* 0x000000e9cf00720c */ /* 0x080fe40003f84070 */
[-C--:B------:R-:W-:Y:S01]  /*68c0*/  ISETP.GT.U32.AND P1, PT, R169, R0.reuse, PT ;  /* 0x00000000a900720c */ /* 0x080fe20003f24070 */
[----:B------:R-:W-:Y:S01]  /*68d0*/  IMAD.X R169, RZ, RZ, R3, P6 ;  /* 0x000000ffffa97224 */ /* 0x000fe200030e0603 */
[CC--:B------:R-:W-:Y:S02]  /*68e0*/  ISETP.GT.U32.AND P2, PT, R207.reuse, R0.reuse, PT ;  /* 0x00000000cf00720c */ /* 0x0c0fe40003f44070 */
[C---:B------:R-:W-:Y:S02]  /*68f0*/  ISETP.GE.U32.AND P0, PT, R207.reuse, R0, PT ;  /* 0x00000000cf00720c */ /* 0x040fe40003f06070 */
[----:B------:R-:W-:-:S02]  /*6900*/  ISETP.GE.U32.AND P3, PT, R207, R233, PT ;  /* 0x000000e9cf00720c */ /* 0x000fc40003f66070 */
[----:B------:R-:W-:Y:S02]  /*6910*/  ISETP.GT.U32.AND.EX P4, PT, R169, RZ, PT, P4 ;  /* 0x000000ffa900720c */ /* 0x000fe40003f84140 */
[----:B------:R-:W-:Y:S02]  /*6920*/  IADD3 R207, P6, R207, 0x9, RZ ;  /* 0x00000009cfcf7810 */ /* 0x000fe40007fde0ff */
[----:B------:R-:W-:Y:S02]  /*6930*/  ISETP.GE.U32.AND.EX P3, PT, R169, RZ, PT, P3 ;  /* 0x000000ffa900720c */ /* 0x000fe40003f66130 */
[----:B------:R-:W-:Y:S02]  /*6940*/  FSEL R154, R154, -INF , !P4 ;  /* 0xff8000009a9a7808 */ /* 0x000fe40006000000 */
[----:B------:R-:W-:Y:S01]  /*6950*/  ISETP.GT.U32.AND P4, PT, R207, R233, PT ;  /* 0x000000e9cf00720c */ /* 0x000fe20003f84070 */
[----:B------:R-:W-:Y:S01]  /*6960*/  FMUL R233, R158, R244 ;  /* 0x000000f49ee97220 */ /* 0x000fe20000400000 */
[----:B------:R-:W-:Y:S01]  /*6970*/  IMAD.X R158, RZ, RZ, R169, P6 ;  /* 0x000000ffff9e7224 */ /* 0x000fe200030e06a9 */
[----:B------:R-:W-:-:S02]  /*6980*/  ISETP.GT.U32.AND.EX P2, PT, R169, RZ, PT, P2 ;  /* 0x000000ffa900720c */ /* 0x000fc40003f44120 */
[----:B------:R-:W-:Y:S01]  /*6990*/  FSEL R155, R155, -INF , !P3 ;  /* 0xff8000009b9b7808 */ /* 0x000fe20005800000 */
[----:B------:R-:W-:Y:S01]  /*69a0*/  FMUL R209, R159, R244 ;  /* 0x000000f49fd17220 */ /* 0x000fe20000400000 */
[----:B------:R-:W-:Y:S02]  /*69b0*/  FSEL R159, R233, -INF , !P2 ;  /* 0xff800000e99f7808 */ /* 0x000fe40005000000 */
[----:B------:R-:W-:Y:S02]  /*69c0*/  ISETP.GT.U32.AND.EX P4, PT, R158, RZ, PT, P4 ;  /* 0x000000ff9e00720c */ /* 0x000fe40003f84140 */
[----:B------:R-:W-:Y:S02]  /*69d0*/  FMNMX R233, R154, R155, !PT ;  /* 0x0000009b9ae97209 */ /* 0x000fe40007800000 */
[----:B------:R-:W-:Y:S02]  /*69e0*/  FSEL R209, R209, -INF , !P4 ;  /* 0xff800000d1d17808 */ /* 0x000fe40006000000 */
[----:B------:R-:W-:-:S04]  /*69f0*/  FMNMX R233, R159, R233, !PT ;  /* 0x000000e99fe97209 */ /* 0x000fc80007800000 */
[----:B------:R-:W-:Y:S02]  /*6a00*/  FMNMX R233, R209, R233, !PT ;  /* 0x000000e9d1e97209 */ /* 0x000fe40007800000 */
[----:B------:R-:W-:Y:S01]  /*6a10*/  ISETP.GT.U32.AND P4, PT, R207, R0, PT ;  /* 0x00000000cf00720c */ /* 0x000fe20003f84070 */
[----:B------:R-:W-:Y:S01]  /*6a20*/  IMAD.X R207, RZ, RZ, R169, P5 ;  /* 0x000000ffffcf7224 */ /* 0x000fe200028e06a9 */
[----:B------:R-:W-:Y:S02]  /*6a30*/  ISETP.GE.U32.AND.EX P3, PT, R169, RZ, PT, P0 ;  /* 0x000000ffa900720c */ /* 0x000fe40003f66100 */
[----:B------:R-:W0:Y:S01]  /*6a40*/  SHFL.BFLY PT, R169, R233, 0x2, 0x1f ;  /* 0x0c401f00e9a97f89 */ /* 0x000e2200000e0000 */
[-C--:B------:R-:W-:Y:S01]  /*6a50*/  FMUL R152, R152, R244.reuse ;  /* 0x000000f498987220 */ /* 0x080fe20000400000 */
[-C--:B------:R-:W-:Y:S01]  /*6a60*/  FMUL R153, R153, R244.reuse ;  /* 0x000000f499997220 */ /* 0x080fe20000400000 */
[----:B------:R-:W-:Y:S01]  /*6a70*/  FMUL R156, R156, R244 ;  /* 0x000000f49c9c7220 */ /* 0x000fe20000400000 */
[----:B------:R-:W-:-:S02]  /*6a80*/  ISETP.GT.U32.AND.EX P1, PT, R207, RZ, PT, P1 ;  /* 0x000000ffcf00720c */ /* 0x000fc40003f24110 */
[----:B------:R-:W-:Y:S02]  /*6a90*/  FSEL R152, R152, -INF , !P2 ;  /* 0xff80000098987808 */ /* 0x000fe40005000000 */
[----:B------:R-:W-:Y:S01]  /*6aa0*/  FSEL R153, R153, -INF , !P3 ;  /* 0xff80000099997808 */ /* 0x000fe20005800000 */
[----:B------:R-:W-:Y:S01]  /*6ab0*/  FMUL R157, R157, R244 ;  /* 0x000000f49d9d7220 */ /* 0x000fe20000400000 */
[----:B------:R-:W-:Y:S02]  /*6ac0*/  ISETP.GT.U32.AND.EX P0, PT, R158, RZ, PT, P4 ;  /* 0x000000ff9e00720c */ /* 0x000fe40003f04140 */
[----:B------:R-:W-:Y:S02]  /*6ad0*/  FSEL R156, R156, -INF , !P1 ;  /* 0xff8000009c9c7808 */ /* 0x000fe40004800000 */
[----:B------:R-:W-:Y:S02]  /*6ae0*/  FMNMX R158, R152, R153, !PT ;  /* 0x00000099989e7209 */ /* 0x000fe40007800000 */
[----:B------:R-:W-:-:S02]  /*6af0*/  FSEL R157, R157, -INF , !P0 ;  /* 0xff8000009d9d7808 */ /* 0x000fc40004000000 */
[----:B------:R-:W-:-:S04]  /*6b00*/  FMNMX R158, R156, R158, !PT ;  /* 0x0000009e9c9e7209 */ /* 0x000fc80007800000 */
[----:B------:R-:W-:Y:S01]  /*6b10*/  FMNMX R158, R157, R158, !PT ;  /* 0x0000009e9d9e7209 */ /* 0x000fe20007800000 */
[----:B---3--:R1:W-:Y:S04]  /*6b20*/  STS.U16 [R12+0x10e00], R161 ;  /* 0x010e00a10c007388 */ /* 0x0083e80000000400 */
[----:B-1----:R-:W3:Y:S01]  /*6b30*/  LDL R161, [R1+0x118] ;  /* 0x0001180001a17983 */ /* 0x002ee20000100800 */
[----:B0-----:R-:W-:-:S03]  /*6b40*/  FMNMX R169, R233, R169, !PT ;  /* 0x000000a9e9a97209 */ /* 0x001fc60007800000 */
[----:B------:R-:W0:Y:S04]  /*6b50*/  SHFL.BFLY PT, R233, R158, 0x2, 0x1f ;  /* 0x0c401f009ee97f89 */ /* 0x000e2800000e0000 */
[----:B------:R-:W1:Y:S04]  /*6b60*/  SHFL.BFLY PT, R207, R169, 0x1, 0x1f ;  /* 0x0c201f00a9cf7f89 */ /* 0x000e6800000e0000 */
[----:B--2---:R-:W-:Y:S01]  /*6b70*/  STS.U16 [R12+0x10800], R20 ;  /* 0x010800140c007388 */ /* 0x004fe20000000400 */
[----:B0-----:R-:W-:-:S05]  /*6b80*/  FMNMX R233, R158, R233, !PT ;  /* 0x000000e99ee97209 */ /* 0x001fca0007800000 */
[----:B------:R-:W0:Y:S01]  /*6b90*/  SHFL.BFLY PT, R20, R233, 0x1, 0x1f ;  /* 0x0c201f00e9147f89 */ /* 0x000e2200000e0000 */
[----:B-1----:R-:W-:Y:S01]  /*6ba0*/  FMNMX R207, R169, R207, !PT ;  /* 0x000000cfa9cf7209 */ /* 0x002fe20007800000 */
[----:B------:R-:W1:Y:S03]  /*6bb0*/  S2R R245, SR_TID.X ;  /* 0x0000000000f57919 */ /* 0x000e660000002100 */
[----:B------:R-:W-:Y:S01]  /*6bc0*/  FMNMX R207, R207, R4, !PT ;  /* 0x00000004cfcf7209 */ /* 0x000fe20007800000 */
[----:B------:R-:W2:Y:S01]  /*6bd0*/  S2R R248, SR_CgaCtaId ;  /* 0x0000000000f87919 */ /* 0x000ea20000008800 */
[----:B----4-:R4:W-:Y:S01]  /*6be0*/  STS.U16 [R12+0x10000], R23 ;  /* 0x010000170c007388 */ /* 0x0109e20000000400 */
[----:B0-----:R-:W-:Y:S02]  /*6bf0*/  FMNMX R233, R233, R20, !PT ;  /* 0x00000014e9e97209 */ /* 0x001fe40007800000 */
[----:B----4-:R-:W-:-:S02]  /*6c00*/  FADD R23, -R207, R4 ;  /* 0x00000004cf177221 */ /* 0x010fc40000000100 */
[----:B------:R-:W-:Y:S01]  /*6c10*/  FMNMX R4, R233, R16, !PT ;  /* 0x00000010e9047209 */ /* 0x000fe20007800000 */
[----:B-----5:R-:W-:Y:S04]  /*6c20*/  STS.U16 [R12+0x10200], R21 ;  /* 0x010200150c007388 */ /* 0x020fe80000000400 */
[----:B------:R-:W-:Y:S01]  /*6c30*/  STS.U16 [R12+0x10400], R163 ;  /* 0x010400a30c007388 */ /* 0x000fe20000000400 */
[----:B------:R-:W-:-:S03]  /*6c40*/  FADD R152, R152, -R4 ;  /* 0x8000000498987221 */ /* 0x000fc60000000000 */
[----:B------:R0:W-:Y:S04]  /*6c50*/  STS.U16 [R12+0x10600], R22 ;  /* 0x010600160c007388 */ /* 0x0001e80000000400 */
[----:B------:R-:W-:Y:S04]  /*6c60*/  STS.U16 [R12+0x10a00], R164 ;  /* 0x010a00a40c007388 */ /* 0x000fe80000000400 */
[----:B------:R-:W-:Y:S04]  /*6c70*/  STS.U16 [R12+0x10c00], R162 ;  /* 0x010c00a20c007388 */ /* 0x000fe80000000400 */
[----:B------:R-:W-:Y:S04]  /*6c80*/  STS.U16 [R12+0x11000], R166 ;  /* 0x011000a60c007388 */ /* 0x000fe80000000400 */
[----:B------:R-:W-:Y:S04]  /*6c90*/  STS.U16 [R12+0x11200], R160 ;  /* 0x011200a00c007388 */ /* 0x000fe80000000400 */
[----:B------:R4:W-:Y:S04]  /*6ca0*/  STS.U16 [R12+0x11400], R19 ;  /* 0x011400130c007388 */ /* 0x0009e80000000400 */
        /* <DEDUP_REMOVED lines=20> */
[----:B------:R-:W-:Y:S01]  /*6df0*/  STS.U16 [R12+0x13e00], R206 ;  /* 0x013e00ce0c007388 */ /* 0x000fe20000000400 */
[----:B------:R-:W-:Y:S01]  /*6e00*/  FMUL R152, R152, 1.4426950216293334961 ;  /* 0x3fb8aa3b98987820 */ /* 0x000fe20000400000 */
[----:B------:R5:W-:Y:S06]  /*6e10*/  MEMBAR.ALL.CTA ;  /* 0x0000000000007992 */ /* 0x000bec0000008000 */
[----:B-----5:R-:W5:Y:S01]  /*6e20*/  FENCE.VIEW.ASYNC.S ;  /* 0x00000000000073c6 */ /* 0x020f620000000000 */
[--C-:B------:R-:W-:Y:S01]  /*6e30*/  FADD R153, R153, -R4.reuse ;  /* 0x8000000499997221 */ /* 0x100fe20000000000 */
[----:B------:R1:W-:Y:S03]  /*6e40*/  MUFU.EX2 R158, R152 ;  /* 0x00000098009e7308 */ /* 0x0003e60000000800 */
[----:B------:R-:W-:Y:S01]  /*6e50*/  FMUL R153, R153, 1.4426950216293334961 ;  /* 0x3fb8aa3b99997820 */ /* 0x000fe20000400000 */
[----:B------:R-:W-:Y:S01]  /*6e60*/  FADD R159, R159, -R207 ;  /* 0x800000cf9f9f7221 */ /* 0x000fe20000000000 */
[----:B-1----:R-:W-:Y:S01]  /*6e70*/  FADD R152, R156, -R4 ;  /* 0x800000049c987221 */ /* 0x002fe20000000000 */
[----:B------:R-:W-:-:S02]  /*6e80*/  SHF.R.U32.HI R245, RZ, 0x5, R245 ;  /* 0x00000005fff57819 */ /* 0x000fc400000116f5 */
[----:B------:R1:W-:Y:S01]  /*6e90*/  MUFU.EX2 R156, R153 ;  /* 0x00000099009c7308 */ /* 0x0003e20000000800 */
[----:B------:R-:W-:Y:S01]  /*6ea0*/  FMUL R152, R152, 1.4426950216293334961 ;  /* 0x3fb8aa3b98987820 */ /* 0x000fe20000400000 */
[--C-:B------:R-:W-:Y:S01]  /*6eb0*/  FADD R154, R154, -R207.reuse ;  /* 0x800000cf9a9a7221 */ /* 0x100fe20000000000 */
[--C-:B------:R-:W-:Y:S01]  /*6ec0*/  FADD R155, R155, -R207.reuse ;  /* 0x800000cf9b9b7221 */ /* 0x100fe20000000000 */
[----:B0-----:R-:W-:Y:S01]  /*6ed0*/  FMUL R22, R159, 1.4426950216293334961 ;  /* 0x3fb8aa3b9f167820 */ /* 0x001fe20000400000 */
[----:B------:R-:W-:Y:S01]  /*6ee0*/  FADD R209, R209, -R207 ;  /* 0x800000cfd1d17221 */ /* 0x000fe20000000000 */
[----:B-1----:R-:W-:Y:S02]  /*6ef0*/  FADD R153, R157, -R4 ;  /* 0x800000049d997221 */ /* 0x002fe40000000000 */
[----:B------:R0:W-:Y:S01]  /*6f00*/  MUFU.EX2 R157, R152 ;  /* 0x00000098009d7308 */ /* 0x0001e20000000800 */
[----:B------:R-:W-:Y:S02]  /*6f10*/  IMAD.SHL.U32 R159, R245, 0x80, RZ ;  /* 0x00000080f59f7824 */ /* 0x000fe400078e00ff */
[----:B------:R-:W-:Y:S01]  /*6f20*/  FMUL R23, R23, 1.4426950216293334961 ;  /* 0x3fb8aa3b17177820 */ /* 0x000fe20000400000 */
[----:B------:R-:W-:Y:S01]  /*6f30*/  MOV R245, 0x400 ;  /* 0x0000040000f57802 */ /* 0x000fe20000000f00 */
[----:B----4-:R-:W-:Y:S01]  /*6f40*/  FMUL R19, R154, 1.4426950216293334961 ;  /* 0x3fb8aa3b9a137820 */ /* 0x010fe20000400000 */
[----:B------:R-:W-:Y:S01]  /*6f50*/  FMUL R21, R155, 1.4426950216293334961 ;  /* 0x3fb8aa3b9b157820 */ /* 0x000fe20000400000 */
[----:B0-----:R-:W-:Y:S01]  /*6f60*/  FADD R152, -R4, R16 ;  /* 0x0000001004987221 */ /* 0x001fe20000000100 */
[----:B------:R-:W-:Y:S01]  /*6f70*/  FMUL R20, R209, 1.4426950216293334961 ;  /* 0x3fb8aa3bd1147820 */ /* 0x000fe20000400000 */
[----:B------:R-:W-:-:S02]  /*6f80*/  FMUL R153, R153, 1.4426950216293334961 ;  /* 0x3fb8aa3b99997820 */ /* 0x000fc40000400000 */
[----:B------:R-:W-:Y:S01]  /*6f90*/  FMUL R152, R152, 1.4426950216293334961 ;  /* 0x3fb8aa3b98987820 */ /* 0x000fe20000400000 */
[----:B--2---:R-:W-:Y:S01]  /*6fa0*/  LEA R245, R248, R245, 0x18 ;  /* 0x000000f5f8f57211 */ /* 0x004fe200078ec0ff */
[----:B------:R-:W0:Y:S01]  /*6fb0*/  MUFU.EX2 R23, R23 ;  /* 0x0000001700177308 */ /* 0x000e220000000800 */
[----:B------:R-:W-:-:S03]  /*6fc0*/  LOP3.LUT R159, R159, 0x200, RZ, 0xc0, !PT ;  /* 0x000002009f9f7812 */ /* 0x000fc600078ec0ff */
[----:B------:R-:W-:-:S04]  /*6fd0*/  VIADD R245, R245, 0x10000 ;  /* 0x00010000f5f57836 */ /* 0x000fc80000000000 */
[----:B------:R-:W1:Y:S01]  /*6fe0*/  MUFU.EX2 R160, R152 ;  /* 0x0000009800a07308 */ /* 0x000e620000000800 */
[----:B------:R-:W-:-:S07]  /*6ff0*/  LEA.HI R159, R245, R159, RZ, 0x1c ;  /* 0x0000009ff59f7211 */ /* 0x000fce00078fe0ff */
[----:B------:R-:W-:Y:S08]  /*7000*/  MUFU.EX2 R19, R19 ;  /* 0x0000001300137308 */ /* 0x000ff00000000800 */
[----:B------:R-:W2:Y:S08]  /*7010*/  MUFU.EX2 R21, R21 ;  /* 0x0000001500157308 */ /* 0x000eb00000000800 */
[----:B------:R-:W-:Y:S08]  /*7020*/  MUFU.EX2 R22, R22 ;  /* 0x0000001600167308 */ /* 0x000ff00000000800 */
[----:B------:R-:W-:Y:S08]  /*7030*/  MUFU.EX2 R20, R20 ;  /* 0x0000001400147308 */ /* 0x000ff00000000800 */
[----:B------:R2:W4:Y:S01]  /*7040*/  MUFU.EX2 R16, R153 ;  /* 0x0000009900107308 */ /* 0x0005220000000800 */
[----:B------:R-:W-:Y:S01]  /*7050*/  LOP3.LUT R159, R159, 0x3fff, RZ, 0xc0, !PT ;  /* 0x00003fff9f9f7812 */ /* 0x000fe200078ec0ff */
[-C--:B0-----:R-:W-:Y:S01]  /*7060*/  FMUL R26, R26, R23.reuse ;  /* 0x000000171a1a7220 */ /* 0x081fe20000400000 */
[-C--:B------:R-:W-:Y:S01]  /*7070*/  FMUL R27, R27, R23.reuse ;  /* 0x000000171b1b7220 */ /* 0x080fe20000400000 */
[-C--:B------:R-:W-:Y:S01]  /*7080*/  FMUL R30, R30, R23.reuse ;  /* 0x000000171e1e7220 */ /* 0x080fe20000400000 */
[----:B------:R-:W-:Y:S01]  /*7090*/  R2UR UR58, R159 ;  /* 0x000000009f3a72ca */ /* 0x000fe200000e0000 */
[-C--:B------:R-:W-:Y:S01]  /*70a0*/  FMUL R31, R31, R23.reuse ;  /* 0x000000171f1f7220 */ /* 0x080fe20000400000 */
        /* <DEDUP_REMOVED lines=59> */
[----:B------:R-:W-:Y:S01]  /*7460*/  FMUL R151, R151, R23 ;  /* 0x0000001797977220 */ /* 0x000fe20000400000 */
[-C--:B-1----:R-:W-:Y:S01]  /*7470*/  FMUL R24, R24, R160.reuse ;  /* 0x000000a018187220 */ /* 0x082fe20000400000 */
        /* <DEDUP_REMOVED lines=63> */
[----:B--2---:R-:W-:-:S02]  /*7870*/  F2FP.F16.F32.PACK_AB R153, R21, R19 ;  /* 0x000000131599723e */ /* 0x004fc400000000ff */
[----:B------:R-:W-:Y:S02]  /*7880*/  F2FP.F16.F32.PACK_AB R152, R156, R158 ;  /* 0x0000009e9c98723e */ /* 0x000fe400000000ff */
[----:B----4-:R-:W-:Y:S02]  /*7890*/  F2FP.F16.F32.PACK_AB R154, R16, R157 ;  /* 0x0000009d109a723e */ /* 0x010fe400000000ff */
[----:B------:R-:W-:Y:S01]  /*78a0*/  F2FP.F16.F32.PACK_AB R155, R20, R22 ;  /* 0x00000016149b723e */ /* 0x000fe200000000ff */
[----:B-----5:R-:W-:Y:S06]  /*78b0*/  BAR.SYNC.DEFER_BLOCKING 0x0 ;  /* 0x0000000000007b1d */ /* 0x020fec0000010000 */
[----:B------:R-:W-:Y:S01]  /*78c0*/  UMOV UR59, 0xc0000010 ;  /* 0xc0000010003b7882 */ /* 0x000fe20000000000 */
[----:B------:R-:W-:-:S06]  /*78d0*/  WARPGROUP.ARRIVE ;  /* 0x00000000000079c5 */ /* 0x000fcc0000000000 */
[----:B------:R-:W-:Y:S01]  /*78e0*/  HGMMA.64x256x16.F32 R24, R152, gdesc[UR56], R24, gsb0 ;  /* 0x03e0003898187df0 */ /* 0x000fe20008000818 */
[----:B------:R-:W-:Y:S01]  /*78f0*/  FADD R156, R158, R156 ;  /* 0x0000009c9e9c7221 */ /* 0x000fe20000000000 */
[----:B------:R-:W-:-:S03]  /*7900*/  FADD R19, R19, R21 ;  /* 0x0000001513137221 */ /* 0x000fc60000000000 */
[----:B------:R-:W-:Y:S01]  /*7910*/  FADD R156, R157, R156 ;  /* 0x0000009c9d9c7221 */ /* 0x000fe20000000000 */
[----:B------:R-:W-:-:S03]  /*7920*/  FADD R19, R22, R19 ;  /* 0x0000001316137221 */ /* 0x000fc60000000000 */
[----:B------:R-:W-:Y:S01]  /*7930*/  FADD R156, R16, R156 ;  /* 0x0000009c109c7221 */ /* 0x000fe20000000000 */
[----:B------:R-:W-:Y:S01]  /*7940*/  FADD R19, R20, R19 ;  /* 0x0000001314137221 */ /* 0x000fe20000000000 */
[----:B------:R-:W0:Y:S03]  /*7950*/  S2R R162, SR_CTAID.X ;  /* 0x0000000000a27919 */ /* 0x000e260000002500 */
[----:B------:R-:W1:Y:S04]  /*7960*/  SHFL.BFLY PT, R16, R156, 0x2, 0x1f ;  /* 0x0c401f009c107f89 */ /* 0x000e6800000e0000 */
[----:B------:R-:W2:Y:S01]  /*7970*/  SHFL.BFLY PT, R20, R19, 0x2, 0x1f ;  /* 0x0c401f0013147f89 */ /* 0x000ea200000e0000 */
[----:B------:R-:W-:-:S05]  /*7980*/  IADD3 R15, P0, R15, 0x10, RZ ;  /* 0x000000100f0f7810 */ /* 0x000fca0007f1e0ff */
[----:B------:R-:W-:Y:S02]  /*7990*/  IMAD.X R3, RZ, RZ, R3, P0 ;  /* 0x000000ffff037224 */ /* 0x000fe400000e0603 */
[----:B-1----:R-:W-:Y:S01]  /*79a0*/  FADD R16, R156, R16 ;  /* 0x000000109c107221 */ /* 0x002fe20000000000 */
[----:B--2---:R-:W-:Y:S01]  /*79b0*/  FADD R20, R19, R20 ;  /* 0x0000001413147221 */ /* 0x004fe20000000000 */
[----:B0-----:R-:W-:-:S03]  /*79c0*/  IMAD.SHL.U32 R162, R162, 0x40, RZ ;  /* 0x00000040a2a27824 */ /* 0x001fc600078e00ff */
[----:B------:R-:W0:Y:S04]  /*79d0*/  SHFL.BFLY PT, R19, R16, 0x1, 0x1f ;  /* 0x0c201f0010137f89 */ /* 0x000e2800000e0000 */
[----:B------:R-:W1:Y:S01]  /*79e0*/  SHFL.BFLY PT, R21, R20, 0x1, 0x1f ;  /* 0x0c201f0014157f89 */ /* 0x000e6200000e0000 */
[----:B------:R-:W-:-:S05]  /*79f0*/  VIADD R162, R162, 0x40 ;  /* 0x00000040a2a27836 */ /* 0x000fca0000000000 */
[----:B------:R-:W-:-:S04]  /*7a00*/  ISETP.GE.U32.AND P0, PT, R15, R162, PT ;  /* 0x000000a20f00720c */ /* 0x000fc80003f06070 */
[----:B------:R-:W-:Y:S01]  /*7a10*/  ISETP.GE.U32.AND.EX P0, PT, R3, RZ, PT, P0 ;  /* 0x000000ff0300720c */ /* 0x000fe20003f06100 */
[----:B------:R-:W-:Y:S02]  /*7a20*/  IMAD R2, R171, 0x10, R2 ;  /* 0x00000010ab027824 */ /* 0x000fe400078e0202 */
[----:B---3--:R-:W-:Y:S02]  /*7a30*/  IMAD R14, R161, 0x10, R14 ;  /* 0x00000010a10e7824 */ /* 0x008fe400078e020e */
[----:B0-----:R-:W-:Y:S01]  /*7a40*/  FADD R19, R16, R19 ;  /* 0x0000001310137221 */ /* 0x001fe20000000000 */
[--C-:B------:R-:W-:Y:S02]  /*7a50*/  IMAD.MOV.U32 R16, RZ, RZ, R4.reuse ;  /* 0x000000ffff107224 */ /* 0x100fe400078e0004 */
[----:B-1----:R-:W-:Y:S01]  /*7a60*/  FADD R21, R20, R21 ;  /* 0x0000001514157221 */ /* 0x002fe20000000000 */
[----:B------:R-:W-:Y:S01]  /*7a70*/  FFMA R18, R160, R18, R19 ;  /* 0x00000012a0127223 */ /* 0x000fe20000000013 */
[----:B------:R-:W-:-:S02]  /*7a80*/  IMAD.MOV.U32 R20, RZ, RZ, R4 ;  /* 0x000000ffff147224 */ /* 0x000fc400078e0004 */
[----:B------:R-:W-:Y:S01]  /*7a90*/  FFMA R17, R23, R17, R21 ;  /* 0x0000001117117223 */ /* 0x000fe20000000015 */
[--C-:B------:R-:W-:Y:S02]  /*7aa0*/  IMAD.MOV.U32 R19, RZ, RZ, R207.reuse ;  /* 0x000000ffff137224 */ /* 0x100fe400078e00cf */
[----:B------:R-:W-:Y:S01]  /*7ab0*/  IMAD.MOV.U32 R4, RZ, RZ, R207 ;  /* 0x000000ffff047224 */ /* 0x000fe200078e00cf */
[----:B------:R-:W-:Y:S02]  /*7ac0*/  WARPGROUP.DEPBAR.LE gsb0, 0x0 ;  /* 0x00008000000079c5 */ /* 0x000fe40000010000 */
[----:B------:R-:W-:Y:S05]  /*7ad0*/  @!P0 BRA `(.L_x_1) ;  /* 0xffffffcc00808947 */ /* 0x000fea000383ffff */
.L_x_0:
[----:B------:R-:W0:Y:S01]  /*7ae0*/  S2R R161, SR_TID.X ;  /* 0x0000000000a17919 */ /* 0x000e220000002100 */
[----:B------:R-:W-:Y:S01]  /*7af0*/  FMUL R11, R134, 0.25 ;  /* 0x3e800000860b7820 */ /* 0x000fe20000400000 */
[----:B------:R-:W-:Y:S01]  /*7b00*/  FSETP.GT.AND P1, PT, |R17|, 8.50705917302346158658e+37, PT ;  /* 0x7e8000001100780b */ /* 0x000fe20003f24200 */
[----:B------:R-:W-:Y:S01]  /*7b10*/  FMUL R10, R143, 0.25 ;  /* 0x3e8000008f0a7820 */ /* 0x000fe20000400000 */
[----:B------:R-:W1:Y:S01]  /*7b20*/  S2R R21, SR_TID.X ;  /* 0x0000000000157919 */ /* 0x000e620000002100 */
[----:B------:R-:W-:Y:S01]  /*7b30*/  FSETP.GT.AND P2, PT, |R18|, 8.50705917302346158658e+37, PT ;  /* 0x7e8000001200780b */ /* 0x000fe20003f44200 */
[----:B------:R-:W-:Y:S01]  /*7b40*/  FMUL R13, R130, 0.25 ;  /* 0x3e800000820d7820 */ /* 0x000fe20000400000 */
[----:B------:R-:W-:Y:S01]  /*7b50*/  FSEL R134, R11, R134, P1 ;  /* 0x000000860b867208 */ /* 0x000fe20000800000 */
[----:B------:R-:W2:Y:S01]  /*7b60*/  S2R R22, SR_CgaCtaId ;  /* 0x0000000000167919 */ /* 0x000ea20000008800 */
[----:B------:R-:W-:Y:S01]  /*7b70*/  FMUL R11, R122, 0.25 ;  /* 0x3e8000007a0b7820 */ /* 0x000fe20000400000 */
[----:B------:R-:W-:Y:S01]  /*7b80*/  FSEL R143, R10, R143, P1 ;  /* 0x0000008f0a8f7208 */ /* 0x000fe20000800000 */
[----:B------:R-:W-:Y:S01]  /*7b90*/  FMUL R10, R131, 0.25 ;  /* 0x3e800000830a7820 */ /* 0x000fe20000400000 */
[----:B------:R-:W-:Y:S01]  /*7ba0*/  FMUL R12, R139, 0.25 ;  /* 0x3e8000008b0c7820 */ /* 0x000fe20000400000 */
[----:B------:R-:W-:Y:S01]  /*7bb0*/  FSEL R130, R13, R130, P1 ;  /* 0x000000820d827208 */ /* 0x000fe20000800000 */
        /* <DEDUP_REMOVED lines=18> */
[C---:B0-----:R-:W-:Y:S01]  /*7ce0*/  IMAD.SHL.U32 R2, R161.reuse, 0x800, RZ ;  /* 0x00000800a1027824 */ /* 0x041fe200078e00ff */
[C---:B------:R-:W-:Y:S01]  /*7cf0*/  LOP3.LUT R8, R161.reuse, 0x1c, RZ, 0xc0, !PT ;  /* 0x0000001ca1087812 */ /* 0x040fe200078ec0ff */
[C---:B------:R-:W-:Y:S01]  /*7d00*/  IMAD.SHL.U32 R5, R161.reuse, 0x8, RZ ;  /* 0x00000008a1057824 */ /* 0x040fe200078e00ff */
[C---:B------:R-:W-:Y:S01]  /*7d10*/  LOP3.LUT R3, R161.reuse, 0x60, RZ, 0xc0, !PT ;  /* 0x00000060a1037812 */ /* 0x040fe200078ec0ff */
[C---:B------:R-:W-:Y:S01]  /*7d20*/  IMAD.SHL.U32 R7, R161.reuse, 0x4, RZ ;  /* 0x00000004a1077824 */ /* 0x040fe200078e00ff */
[C---:B------:R-:W-:Y:S01]  /*7d30*/  LOP3.LUT R0, R161.reuse, 0xc0, RZ, 0xc0, !PT ;  /* 0x000000c0a1007812 */ /* 0x040fe200078ec0ff */
[----:B------:R-:W-:Y:S01]  /*7d40*/  IMAD.SHL.U32 R4, R161, 0x10, RZ ;  /* 0x00000010a1047824 */ /* 0x000fe200078e00ff */
[----:B-1----:R-:W-:Y:S01]  /*7d50*/  LOP3.LUT R23, R21, 0x3, RZ, 0xc0, !PT ;  /* 0x0000000315177812 */ /* 0x002fe200078ec0ff */
[----:B------:R-:W-:Y:S01]  /*7d60*/  IMAD R8, R3, 0x2, R8 ;  /* 0x0000000203087824 */ /* 0x000fe200078e0208 */
[----:B------:R-:W-:Y:S01]  /*7d70*/  ISETP.NE.U32.AND P0, PT, R0, RZ, PT ;  /* 0x000000ff0000720c */ /* 0x000fe20003f05070 */
[C---:B------:R-:W-:Y:S01]  /*7d80*/  IMAD.SHL.U32 R0, R161.reuse, 0x200, RZ ;  /* 0x00000200a1007824 */ /* 0x040fe200078e00ff */
[----:B------:R-:W-:Y:S01]  /*7d90*/  MOV R21, 0x400 ;  /* 0x0000040000157802 */ /* 0x000fe20000000f00 */
[----:B------:R-:W-:Y:S01]  /*7da0*/  IMAD.SHL.U32 R9, R161, 0x2, RZ ;  /* 0x00000002a1097824 */ /* 0x000fe200078e00ff */
[----:B------:R-:W-:Y:S01]  /*7db0*/  LOP3.LUT R3, R2, 0x3000, RZ, 0xc0, !PT ;  /* 0x0000300002037812 */ /* 0x000fe200078ec0ff */
[----:B------:R-:W-:Y:S01]  /*7dc0*/  FMUL R13, R50, 0.25 ;  /* 0x3e800000320d7820 */ /* 0x000fe20000400000 */
[----:B------:R-:W-:Y:S01]  /*7dd0*/  LOP3.LUT R6, R5, 0x38, RZ, 0xc0, !PT ;  /* 0x0000003805067812 */ /* 0x000fe200078ec0ff */
[----:B------:R-:W-:Y:S01]  /*7de0*/  FMUL R14, R39, 0.25 ;  /* 0x3e800000270e7820 */ /* 0x000fe20000400000 */
[----:B------:R-:W-:Y:S01]  /*7df0*/  LOP3.LUT R7, R7, 0xc0, RZ, 0xc0, !PT ;  /* 0x000000c007077812 */ /* 0x000fe200078ec0ff */
[----:B------:R-:W-:Y:S01]  /*7e00*/  FMUL R15, R30, 0.25 ;  /* 0x3e8000001e0f7820 */ /* 0x000fe20000400000 */
[----:B--2---:R-:W-:Y:S01]  /*7e10*/  LEA R21, R22, R21, 0x18 ;  /* 0x0000001516157211 */ /* 0x004fe200078ec0ff */
[----:B------:R-:W-:Y:S01]  /*7e20*/  BAR.SYNC.DEFER_BLOCKING 0x0 ;  /* 0x0000000000007b1d */ /* 0x000fe20000010000 */
[----:B------:R-:W-:Y:S01]  /*7e30*/  LOP3.LUT R0, R0, 0x3000, RZ, 0xc0, !PT ;  /* 0x0000300000007812 */ /* 0x000fe200078ec0ff */
[----:B------:R-:W-:Y:S01]  /*7e40*/  FMUL R153, R60, 0.25 ;  /* 0x3e8000003c997820 */ /* 0x000fe20000400000 */
[----:B------:R-:W-:Y:S01]  /*7e50*/  LOP3.LUT R5, R3, 0x7f0, R4, 0xf8, !PT ;  /* 0x000007f003057812 */ /* 0x000fe200078ef804 */
[----:B------:R-:W-:Y:S01]  /*7e60*/  IMAD.SHL.U32 R3, R8, 0x4, RZ ;  /* 0x0000000408037824 */ /* 0x000fe200078e00ff */
[----:B------:R-:W-:Y:S01]  /*7e70*/  IADD3 R8, R7, R21, R6 ;  /* 0x0000001507087210 */ /* 0x000fe20007ffe006 */
[----:B------:R-:W-:Y:S01]  /*7e80*/  IMAD R2, R23, 0x20, R0 ;  /* 0x0000002017027824 */ /* 0x000fe200078e0200 */
[----:B------:R-:W-:Y:S01]  /*7e90*/  SHF.R.U32.HI R6, RZ, 0x1, R161 ;  /* 0x00000001ff067819 */ /* 0x000fe200000116a1 */
[----:B------:R-:W-:Y:S01]  /*7ea0*/  FMUL R152, R61, 0.25 ;  /* 0x3e8000003d987820 */ /* 0x000fe20000400000 */
[----:B------:R-:W-:Y:S01]  /*7eb0*/  LOP3.LUT R0, R161, 0x80, RZ, 0xc0, !PT ;  /* 0x00000080a1007812 */ /* 0x000fe200078ec0ff */
[----:B------:R-:W0:Y:S01]  /*7ec0*/  S2R R238, SR_CTAID.X ;  /* 0x0000000000ee7919 */ /* 0x000e220000002500 */
[----:B------:R-:W-:-:S02]  /*7ed0*/  LOP3.LUT R7, R6, 0x4, RZ, 0xc0, !PT ;  /* 0x0000000406077812 */ /* 0x000fc400078ec0ff */
[----:B------:R-:W-:Y:S01]  /*7ee0*/  LOP3.LUT R3, R2, R3, RZ, 0x3c, !PT ;  /* 0x0000000302037212 */ /* 0x000fe200078e3cff */
[----:B------:R-:W-:Y:S01]  /*7ef0*/  IMAD R2, R0, 0x10, R21 ;  /* 0x0000001000027824 */ /* 0x000fe200078e0215 */
[----:B------:R-:W-:Y:S01]  /*7f00*/  SHF.R.U32.HI R4, RZ, 0x2, R0 ;  /* 0x00000002ff047819 */ /* 0x000fe20000011600 */
[----:B------:R-:W-:Y:S02]  /*7f10*/  IMAD.IADD R0, R7, 0x1, R8 ;  /* 0x0000000107007824 */ /* 0x000fe400078e0208 */
        /* <DEDUP_REMOVED lines=27> */
[----:B------:R-:W-:Y:S01]  /*80d0*/  LOP3.LUT R6, R9, 0xf8, RZ, 0xc0, !PT ;  /* 0x000000f809067812 */ /* 0x000fe200078ec0ff */
        /* <DEDUP_REMOVED lines=32> */
[----:B------:R-:W-:Y:S01]  /*82e0*/  IMAD.IADD R3, R3, 0x1, R2 ;  /* 0x0000000103037824 */ /* 0x000fe200078e0202 */
        /* <DEDUP_REMOVED lines=84> */
[----:B------:R-:W-:Y:S01]  /*8830*/  FMUL R10, R17, 8388608 ;  /* 0x4b000000110a7820 */ /* 0x000fe20000400000 */
[----:B------:R-:W-:Y:S01]  /*8840*/  FSEL R24, R13, R24, P2 ;  /* 0x000000180d187208 */ /* 0x000fe20001000000 */
[----:B------:R-:W-:Y:S01]  /*8850*/  FMUL R13, R140, 0.25 ;  /* 0x3e8000008c0d7820 */ /* 0x000fe20000400000 */
[----:B------:R-:W-:Y:S01]  /*8860*/  FSEL R160, R11, R44, P2 ;  /* 0x0000002c0ba07208 */ /* 0x000fe20001000000 */
[----:B------:R-:W-:Y:S01]  /*8870*/  FMUL R44, R33, 0.25 ;  /* 0x3e800000212c7820 */ /* 0x000fe20000400000 */
[----:B------:R-:W-:Y:S01]  /*8880*/  FSETP.GEU.AND P4, PT, R17, 1.175494350822287508e-38, PT ;  /* 0x008000001100780b */ /* 0x000fe20003f8e000 */
[C---:B------:R-:W-:Y:S01]  /*8890*/  FMUL R11, R18.reuse, 8388608 ;  /* 0x4b000000120b7820 */ /* 0x040fe20000400000 */
[----:B------:R-:W-:Y:S01]  /*88a0*/  FSETP.GEU.AND P3, PT, R18, 1.175494350822287508e-38, PT ;  /* 0x008000001200780b */ /* 0x000fe20003f6e000 */
[----:B------:R-:W-:Y:S01]  /*88b0*/  FMUL R49, R28, 0.25 ;  /* 0x3e8000001c317820 */ /* 0x000fe20000400000 */
[----:B------:R-:W-:Y:S01]  /*88c0*/  FSEL R166, R37, R32, P2 ;  /* 0x0000002025a67208 */ /* 0x000fe20001000000 */
[----:B------:R-:W-:Y:S01]  /*88d0*/  FMUL R139, R72, 0.25 ;  /* 0x3e800000488b7820 */ /* 0x000fe20000400000 */
[----:B------:R-:W-:Y:S01]  /*88e0*/  FSEL R145, R12, R145, P2 ;  /* 0x000000910c917208 */ /* 0x000fe20001000000 */
[----:B------:R-:W-:Y:S01]  /*88f0*/  FMUL R12, R137, 0.25 ;  /* 0x3e800000890c7820 */ /* 0x000fe20000400000 */
[----:B------:R-:W-:Y:S01]  /*8900*/  FSEL R32, R10, R17, !P4 ;  /* 0x000000110a207208 */ /* 0x000fe20006000000 */
[----:B------:R-:W-:Y:S01]  /*8910*/  IMAD.IADD R2, R21, 0x1, R6 ;  /* 0x0000000115027824 */ /* 0x000fe200078e0206 */
[----:B------:R-:W-:Y:S01]  /*8920*/  FSEL R140, R13, R140, P2 ;  /* 0x0000008c0d8c7208 */ /* 0x000fe20001000000 */
[----:B------:R-:W-:Y:S01]  /*8930*/  FMUL R13, R128, 0.25 ;  /* 0x3e800000800d7820 */ /* 0x000fe20000400000 */
[----:B------:R-:W-:Y:S01]  /*8940*/  FSEL R164, R51, R36, P2 ;  /* 0x0000002433a47208 */ /* 0x000fe20001000000 */
[----:B------:R-:W-:Y:S01]  /*8950*/  FMUL R6, R151, 0.25 ;  /* 0x3e80000097067820 */ /* 0x000fe20000400000 */
[----:B------:R-:W-:Y:S01]  /*8960*/  FSEL R44, R44, R33, P2 ;  /* 0x000000212c2c7208 */ /* 0x000fe20001000000 */
[----:B------:R-:W-:Y:S01]  /*8970*/  FMUL R7, R150, 0.25 ;  /* 0x3e80000096077820 */ /* 0x000fe20000400000 */
[----:B------:R-:W-:Y:S01]  /*8980*/  FSEL R33, R11, R18, !P3 ;  /* 0x000000120b217208 */ /* 0x000fe20005800000 */
[----:B------:R-:W-:Y:S01]  /*8990*/  VIADD R11, R32, 0xc0cafb0d ;  /* 0xc0cafb0d200b7836 */ /* 0x000fe20000000000 */
[C---:B------:R-:W-:Y:S01]  /*89a0*/  FSETP.GEU.AND P5, PT, |R17|.reuse, 1.175494350822287508e-38, PT ;  /* 0x008000001100780b */ /* 0x040fe20003fae200 */
[----:B------:R-:W-:Y:S01]  /*89b0*/  @P1 FMUL R17, R17, 0.25 ;  /* 0x3e80000011111820 */ /* 0x000fe20000400000 */
[----:B------:R-:W-:Y:S01]  /*89c0*/  FSEL R36, RZ, -23, P3 ;  /* 0xc1b80000ff247808 */ /* 0x000fe20001800000 */
[----:B------:R-:W-:Y:S01]  /*89d0*/  VIADD R10, R33, 0xc0cafb0d ;  /* 0xc0cafb0d210a7836 */ /* 0x000fe20000000000 */
[C---:B------:R-:W-:Y:S01]  /*89e0*/  FSETP.GEU.AND P3, PT, |R18|.reuse, 1.175494350822287508e-38, PT ;  /* 0x008000001200780b */ /* 0x040fe20003f6e200 */
[----:B------:R-:W-:Y:S01]  /*89f0*/  @P2 FMUL R18, R18, 0.25 ;  /* 0x3e80000012122820 */ /* 0x000fe20000400000 */
        /* <DEDUP_REMOVED lines=8> */
[----:B------:R-:W-:Y:S01]  /*8a80*/  LOP3.LUT R154, R10, 0xff800000, RZ, 0xc0, !PT ;  /* 0xff8000000a9a7812 */ /* 0x000fe200078ec0ff */
[----:B------:R-:W-:Y:S01]  /*8a90*/  @!P5 FMUL R17, R17, 16777216 ;  /* 0x4b8000001111d820 */ /* 0x000fe20000400000 */
[----:B------:R-:W-:Y:S01]  /*8aa0*/  FSEL R39, R14, R39, P1 ;  /* 0x000000270e277208 */ /* 0x000fe20000800000 */
[----:B------:R-:W-:Y:S01]  /*8ab0*/  FMUL R14, R27, 0.25 ;  /* 0x3e8000001b0e7820 */ /* 0x000fe20000400000 */
[----:B------:R-:W-:Y:S01]  /*8ac0*/  FSEL R120, R13, R120, P2 ;  /* 0x000000780d787208 */ /* 0x000fe20001000000 */
[----:B------:R-:W-:Y:S01]  /*8ad0*/  FMUL R13, R108, 0.25 ;  /* 0x3e8000006c0d7820 */ /* 0x000fe20000400000 */
[----:B------:R-:W-:Y:S01]  /*8ae0*/  FSEL R37, RZ, -23, P4 ;  /* 0xc1b80000ff257808 */ /* 0x000fe20002000000 */
[----:B------:R-:W-:Y:S01]  /*8af0*/  @!P3 FMUL R18, R18, 16777216 ;  /* 0x4b8000001212b820 */ /* 0x000fe20000400000 */
[----:B------:R-:W-:Y:S01]  /*8b00*/  I2FP.F32.S32 R10, R157 ;  /* 0x0000009d000a7245 */ /* 0x000fe20000201400 */
[----:B------:R-:W-:Y:S01]  /*8b10*/  @!P5 FMUL R95, R95, 16777216 ;  /* 0x4b8000005f5fd820 */ /* 0x000fe20000400000 */
[----:B------:R-:W-:Y:S01]  /*8b20*/  FSEL R30, R15, R30, P1 ;  /* 0x0000001e0f1e7208 */ /* 0x000fe20000800000 */
[----:B------:R-:W-:Y:S01]  /*8b30*/  FMUL R15, R136, 0.25 ;  /* 0x3e800000880f7820 */ /* 0x000fe20000400000 */
[----:B------:R-:W-:Y:S01]  /*8b40*/  FSEL R117, R12, R117, P2 ;  /* 0x000000750c757208 */ /* 0x000fe20001000000 */
[----:B------:R-:W-:Y:S01]  /*8b50*/  FMUL R12, R109, 0.25 ;  /* 0x3e8000006d0c7820 */ /* 0x000fe20000400000 */
[----:B------:R-:W-:Y:S01]  /*8b60*/  FFMA.FTZ R37, R10, 1.1920928955078125e-07, R37 ;  /* 0x340000000a257823 */ /* 0x000fe20000010025 */
[----:B------:R-:W-:Y:S01]  /*8b70*/  FSEL R27, R14, R27, P1 ;  /* 0x0000001b0e1b7208 */ /* 0x000fe20000800000 */
[----:B------:R-:W1:Y:S01]  /*8b80*/  MUFU.RCP R10, R17 ;  /* 0x00000011000a7308 */ /* 0x000e620000001000 */
[----:B------:R-:W-:Y:S01]  /*8b90*/  FSEL R108, R13, R108, P2 ;  /* 0x0000006c0d6c7208 */ /* 0x000fe20001000000 */
[----:B------:R-:W-:Y:S01]  /*8ba0*/  FMUL R14, R125, 0.25 ;  /* 0x3e8000007d0e7820 */ /* 0x000fe20000400000 */
[----:B------:R-:W-:Y:S01]  /*8bb0*/  FMUL R13, R100, 0.25 ;  /* 0x3e800000640d7820 */ /* 0x000fe20000400000 */
[----:B------:R-:W-:Y:S01]  /*8bc0*/  FSEL R136, R15, R136, P2 ;  /* 0x000000880f887208 */ /* 0x000fe20001000000 */
[----:B------:R-:W-:Y:S01]  /*8bd0*/  FMUL R15, R116, 0.25 ;  /* 0x3e800000740f7820 */ /* 0x000fe20000400000 */
[----:B------:R-:W-:Y:S01]  /*8be0*/  FSEL R109, R12, R109, P2 ;  /* 0x0000006d0c6d7208 */ /* 0x000fe20001000000 */
[----:B------:R-:W-:Y:S01]  /*8bf0*/  FMUL R12, R97, 0.25 ;  /* 0x3e800000610c7820 */ /* 0x000fe20000400000 */
[----:B------:R-:W2:Y:S01]  /*8c00*/  MUFU.RCP R155, R18 ;  /* 0x00000012009b7308 */ /* 0x000ea20000001000 */
        /* <DEDUP_REMOVED lines=9> */
[----:B------:R-:W-:Y:S01]  /*8ca0*/  @!P3 FMUL R120, R120, 16777216 ;  /* 0x4b8000007878b820 */ /* 0x000fe20000400000 */
[----:B------:R-:W-:Y:S01]  /*8cb0*/  FSEL R88, R13, R88, P2 ;  /* 0x000000580d587208 */ /* 0x000fe20001000000 */
[----:B------:R-:W-:Y:S01]  /*8cc0*/  FMUL R13, R80, 0.25 ;  /* 0x3e800000500d7820 */ /* 0x000fe20000400000 */
[----:B------:R-:W-:Y:S01]  /*8cd0*/  FSEL R96, R15, R96, P2 ;  /* 0x000000600f607208 */ /* 0x000fe20001000000 */
[----:B------:R-:W-:Y:S01]  /*8ce0*/  @!P3 FMUL R113, R113, 16777216 ;  /* 0x4b8000007171b820 */ /* 0x000fe20000400000 */
[----:B------:R-:W-:Y:S01]  /*8cf0*/  FSEL R89, R12, R89, P2 ;  /* 0x000000590c597208 */ /* 0x000fe20001000000 */
[----:B------:R-:W-:Y:S01]  /*8d00*/  @!P3 FMUL R112, R112, 16777216 ;  /* 0x4b8000007070b820 */ /* 0x000fe20000400000 */
[----:B------:R-:W-:Y:S01]  /*8d10*/  @!P5 FMUL R131, R131, 16777216 ;  /* 0x4b8000008383d820 */ /* 0x000fe20000400000 */
[----:B-1----:R-:W-:Y:S01]  /*8d20*/  FMUL R68, R10, R95 ;  /* 0x0000005f0a447220 */ /* 0x002fe20000400000 */
[----:B------:R-:W-:Y:S01]  /*8d30*/  @!P3 FMUL R105, R105, 16777216 ;  /* 0x4b8000006969b820 */ /* 0x000fe20000400000 */
[----:B------:R-:W-:Y:S01]  /*8d40*/  FSEL R13, R13, R80, P2 ;  /* 0x000000500d0d7208 */ /* 0x000fe20001000000 */
[----:B------:R-:W-:Y:S01]  /*8d50*/  @!P5 FMUL R35, R35, 16777216 ;  /* 0x4b8000002323d820 */ /* 0x000fe20000400000 */
[----:B------:R-:W-:Y:S01]  /*8d60*/  FSEL R168, R49, R28, P2 ;  /* 0x0000001c31a87208 */ /* 0x000fe20001000000 */
[----:B------:R-:W-:Y:S01]  /*8d70*/  @!P3 FMUL R104, R104, 16777216 ;  /* 0x4b8000006868b820 */ /* 0x000fe20000400000 */
[----:B--2---:R-:W-:Y:S01]  /*8d80*/  FMUL R95, R155, R120 ;  /* 0x000000789b5f7220 */ /* 0x004fe20000400000 */
[----:B------:R-:W-:Y:S01]  /*8d90*/  I2FP.F32.S32 R11, R154 ;  /* 0x0000009a000b7245 */ /* 0x000fe20000201400 */
[----:B------:R-:W-:Y:S01]  /*8da0*/  @!P5 FMUL R115, R115, 16777216 ;  /* 0x4b8000007373d820 */ /* 0x000fe20000400000 */
[----:B------:R-:W-:Y:S01]  /*8db0*/  @!P3 FMUL R24, R24, 16777216 ;  /* 0x4b8000001818b820 */ /* 0x000fe20000400000 */
[----:B------:R-:W-:Y:S01]  /*8dc0*/  @!P3 FMUL R97, R97, 16777216 ;  /* 0x4b8000006161b820 */ /* 0x000fe20000400000 */
[----:B------:R-:W-:Y:S01]  /*8dd0*/  FMUL R120, R155, R113 ;  /* 0x000000719b787220 */ /* 0x000fe20000400000 */
[----:B------:R-:W-:Y:S01]  /*8de0*/  FMUL R12, R81, 0.25 ;  /* 0x3e800000510c7820 */ /* 0x000fe20000400000 */
[----:B------:R-:W-:Y:S01]  /*8df0*/  @!P5 FMUL R62, R62, 16777216 ;  /* 0x4b8000003e3ed820 */ /* 0x000fe20000400000 */
[----:B------:R-:W-:Y:S01]  /*8e00*/  @!P3 FMUL R96, R96, 16777216 ;  /* 0x4b8000006060b820 */ /* 0x000fe20000400000 */
[----:B------:R-:W-:-:S02]  /*8e10*/  IMAD.IADD R154, R33, 0x1, -R154 ;  /* 0x00000001219a7824 */ /* 0x000fc400078e0a9a */
[----:B------:R-:W-:Y:S01]  /*8e20*/  FMUL R113, R155, R112 ;  /* 0x000000709b717220 */ /* 0x000fe20000400000 */
[----:B------:R-:W-:Y:S01]  /*8e30*/  @!P5 FMUL R54, R54, 16777216 ;  /* 0x4b8000003636d820 */ /* 0x000fe20000400000 */
[----:B------:R-:W-:Y:S01]  /*8e40*/  FMUL R51, R10, R131 ;  /* 0x000000830a337220 */ /* 0x000fe20000400000 */
[----:B------:R-:W-:Y:S01]  /*8e50*/  @!P3 FMUL R89, R89, 16777216 ;  /* 0x4b8000005959b820 */ /* 0x000fe20000400000 */
[----:B------:R-:W-:Y:S01]  /*8e60*/  FMUL R112, R155, R105 ;  /* 0x000000699b707220 */ /* 0x000fe20000400000 */
[----:B------:R-:W-:Y:S01]  /*8e70*/  FMUL R14, R85, 0.25 ;  /* 0x3e800000550e7820 */ /* 0x000fe20000400000 */
[----:B------:R-:W-:Y:S01]  /*8e80*/  FSEL R139, R139, R72, P2 ;  /* 0x000000488b8b7208 */ /* 0x000fe20001000000 */
[----:B------:R-:W-:Y:S01]  /*8e90*/  @!P5 FMUL R8, R8, 16777216 ;  /* 0x4b8000000808d820 */ /* 0x000fe20000400000 */
[----:B------:R-:W-:Y:S01]  /*8ea0*/  FMUL R131, R10, R35 ;  /* 0x000000230a837220 */ /* 0x000fe20000400000 */
[----:B------:R-:W-:Y:S01]  /*8eb0*/  @!P3 FMUL R88, R88, 16777216 ;  /* 0x4b8000005858b820 */ /* 0x000fe20000400000 */
[C---:B------:R-:W-:Y:S01]  /*8ec0*/  FMUL R105, R155.reuse, R104 ;  /* 0x000000689b697220 */ /* 0x040fe20000400000 */
[----:B------:R-:W-:Y:S01]  /*8ed0*/  @!P3 FMUL R168, R168, 16777216 ;  /* 0x4b800000a8a8b820 */ /* 0x000fe20000400000 */
[C---:B------:R-:W-:Y:S01]  /*8ee0*/  FMUL R72, R10.reuse, R115 ;  /* 0x000000730a487220 */ /* 0x040fe20000400000 */
[----:B------:R-:W-:Y:S01]  /*8ef0*/  FMUL R35, R155, R24 ;  /* 0x000000189b237220 */ /* 0x000fe20000400000 */
[----:B------:R-:W-:Y:S01]  /*8f00*/  @!P3 FMUL R13, R13, 16777216 ;  /* 0x4b8000000d0db820 */ /* 0x000fe20000400000 */
[----:B------:R-:W-:Y:S01]  /*8f10*/  FMUL R104, R155, R97 ;  /* 0x000000619b687220 */ /* 0x000fe20000400000 */
[----:B------:R-:W-:Y:S01]  /*8f20*/  LOP3.LUT R4, R5, R4, RZ, 0x3c, !PT ;  /* 0x0000000405047212 */ /* 0x000fe200078e3cff */
[----:B------:R-:W-:Y:S01]  /*8f30*/  FMUL R115, R10, R62 ;  /* 0x0000003e0a737220 */ /* 0x000fe20000400000 */
[----:B------:R-:W-:-:S02]  /*8f40*/  IMAD.MOV.U32 R24, RZ, RZ, 0x3dc6b27f ;  /* 0x3dc6b27fff187424 */ /* 0x000fc400078e00ff */
[----:B------:R-:W-:Y:S01]  /*8f50*/  FADD R154, R154, -1 ;  /* 0xbf8000009a9a7421 */ /* 0x000fe20000000000 */
[C---:B------:R-:W-:Y:S01]  /*8f60*/  FMUL R97, R155.reuse, R96 ;  /* 0x000000609b617220 */ /* 0x040fe20000400000 */
[----:B------:R-:W-:Y:S01]  /*8f70*/  FSEL R12, R12, R81, P2 ;  /* 0x000000510c0c7208 */ /* 0x000fe20001000000 */
[C---:B------:R-:W-:Y:S01]  /*8f80*/  FMUL R62, R10.reuse, R54 ;  /* 0x000000360a3e7220 */ /* 0x040fe20000400000 */
[C---:B------:R-:W-:Y:S01]  /*8f90*/  FMUL R96, R155.reuse, R89 ;  /* 0x000000599b607220 */ /* 0x040fe20000400000 */
[----:B------:R-:W-:Y:S01]  /*8fa0*/  FMUL R54, R10, R8 ;  /* 0x000000080a367220 */ /* 0x000fe20000400000 */
[C---:B------:R-:W-:Y:S01]  /*8fb0*/  FMUL R89, R155.reuse, R88 ;  /* 0x000000589b597220 */ /* 0x040fe20000400000 */
[----:B------:R-:W-:Y:S01]  /*8fc0*/  FSEL R85, R14, R85, P2 ;  /* 0x000000550e557208 */ /* 0x000fe20001000000 */
[C---:B------:R-:W-:Y:S01]  /*8fd0*/  FMUL R8, R155.reuse, R168 ;  /* 0x000000a89b087220 */ /* 0x040fe20000400000 */
[----:B------:R-:W-:Y:S02]  /*8fe0*/  IMAD.IADD R157, R32, 0x1, -R157 ;  /* 0x00000001209d7824 */ /* 0x000fe400078e0a9d */
[----:B------:R-:W-:Y:S01]  /*8ff0*/  FMUL R88, R155, R13 ;  /* 0x0000000d9b587220 */ /* 0x000fe20000400000 */
[----:B------:R-:W-:Y:S01]  /*9000*/  LOP3.LUT R5, R4, 0x40, RZ, 0x3c, !PT ;  /* 0x0000004004057812 */ /* 0x000fe200078e3cff */
[----:B------:R-:W-:Y:S01]  /*9010*/  FMUL R14, R77, 0.25 ;  /* 0x3e8000004d0e7820 */ /* 0x000fe20000400000 */
[----:B------:R-:W-:Y:S01]  /*9020*/  FFMA.FTZ R13, R154, R24, -0.16845393180847167969 ;  /* 0xbe2c7f309a0d7423 */ /* 0x000fe20000010018 */
[----:B------:R-:W-:Y:S01]  /*9030*/  FMUL R15, R76, 0.25 ;  /* 0x3e8000004c0f7820 */ /* 0x000fe20000400000 */
[----:B------:R-:W-:Y:S01]  /*9040*/  @!P3 FMUL R84, R84, 16777216 ;  /* 0x4b8000005454b820 */ /* 0x000fe20000400000 */
[----:B------:R-:W-:Y:S01]  /*9050*/  @!P3 FMUL R12, R12, 16777216 ;  /* 0x4b8000000c0cb820 */ /* 0x000fe20000400000 */
[----:B------:R-:W-:Y:S01]  /*9060*/  FADD R157, R157, -1 ;  /* 0xbf8000009d9d7421 */ /* 0x000fe20000000000 */
[----:B------:R-:W-:Y:S01]  /*9070*/  F2FP.F16.F32.PACK_AB R8, R8, R35 ;  /* 0x000000230808723e */ /* 0x000fe200000000ff */
[----:B------:R-:W-:Y:S01]  /*9080*/  FFMA.FTZ R13, R154, R13, 0.1716887056827545166 ;  /* 0x3e2fcf2a9a0d7423 */ /* 0x000fe2000001000d */
[C---:B------:R-:W-:Y:S01]  /*9090*/  IMAD.IADD R4, R21.reuse, 0x1, R4 ;  /* 0x0000000115047824 */ /* 0x040fe200078e0204 */
[----:B------:R-:W-:Y:S01]  /*90a0*/  FSEL R14, R14, R77, P2 ;  /* 0x0000004d0e0e7208 */ /* 0x000fe20001000000 */
[----:B------:R-:W-:-:S02]  /*90b0*/  IMAD.IADD R5, R21, 0x1, R5 ;  /* 0x0000000115057824 */ /* 0x000fc400078e0205 */
[----:B------:R-:W-:Y:S01]  /*90c0*/  FMUL R35, R155, R84 ;  /* 0x000000549b237220 */ /* 0x000fe20000400000 */
[----:B------:R-:W-:Y:S01]  /*90d0*/  FMUL R21, R142, 0.25 ;  /* 0x3e8000008e157820 */ /* 0x000fe20000400000 */
[----:B------:R-:W-:Y:S01]  /*90e0*/  FSEL R15, R15, R76, P2 ;  /* 0x0000004c0f0f7208 */ /* 0x000fe20001000000 */
[----:B------:R-:W-:Y:S01]  /*90f0*/  @!P5 FMUL R107, R107, 16777216 ;  /* 0x4b8000006b6bd820 */ /* 0x000fe20000400000 */
[----:B------:R-:W-:Y:S01]  /*9100*/  FMUL R84, R155, R12 ;  /* 0x0000000c9b547220 */ /* 0x000fe20000400000 */
[----:B------:R-:W-:Y:S01]  /*9110*/  FMUL R48, R29, 0.25 ;  /* 0x3e8000001d307820 */ /* 0x000fe20000400000 */
[----:B------:R-:W-:Y:S01]  /*9120*/  @!P5 FMUL R74, R74, 16777216 ;  /* 0x4b8000004a4ad820 */ /* 0x000fe20000400000 */
[----:B------:R-:W-:Y:S01]  /*9130*/  FFMA.FTZ R12, R157, R24, -0.16845393180847167969 ;  /* 0xbe2c7f309d0c7423 */ /* 0x000fe20000010018 */
[----:B------:R-:W-:Y:S01]  /*9140*/  FSEL R153, R153, R60, P2 ;  /* 0x0000003c99997208 */ /* 0x000fe20001000000 */
[----:B------:R-:W-:Y:S01]  /*9150*/  @!P5 FMUL R130, R130, 16777216 ;  /* 0x4b8000008282d820 */ /* 0x000fe20000400000 */
[----:B------:R-:W-:Y:S01]  /*9160*/  @!P5 FMUL R67, R67, 16777216 ;  /* 0x4b8000004343d820 */ /* 0x000fe20000400000 */
[----:B------:R-:W-:Y:S01]  /*9170*/  FFMA.FTZ R13, R154, R13, -0.17900948226451873779 ;  /* 0xbe374e439a0d7423 */ /* 0x000fe2000001000d */
[----:B------:R-:W-:Y:S01]  /*9180*/  FMUL R60, R45, 0.25 ;  /* 0x3e8000002d3c7820 */ /* 0x000fe20000400000 */
[----:B------:R-:W-:Y:S01]  /*9190*/  @!P5 FMUL R135, R135, 16777216 ;  /* 0x4b8000008787d820 */ /* 0x000fe20000400000 */
[----:B------:R-:W-:Y:S01]  /*91a0*/  @!P5 FMUL R66, R66, 16777216 ;  /* 0x4b8000004242d820 */ /* 0x000fe20000400000 */
[----:B------:R-:W-:Y:S01]  /*91b0*/  @!P5 FMUL R38, R38, 16777216 ;  /* 0x4b8000002626d820 */ /* 0x000fe20000400000 */
[----:B------:R-:W-:Y:S01]  /*91c0*/  @!P5 FMUL R63, R63, 16777216 ;  /* 0x4b8000003f3fd820 */ /* 0x000fe20000400000 */
[----:B------:R-:W-:Y:S01]  /*91d0*/  @!P5 FMUL R34, R34, 16777216 ;  /* 0x4b8000002222d820 */ /* 0x000fe20000400000 */
[----:B------:R-:W-:Y:S01]  /*91e0*/  @!P5 FMUL R31, R31, 16777216 ;  /* 0x4b8000001f1fd820 */ /* 0x000fe20000400000 */
[----:B------:R-:W-:Y:S01]  /*91f0*/  FMUL R76, R10, R107 ;  /* 0x0000006b0a4c7220 */ /* 0x000fe20000400000 */
[----:B------:R-:W-:Y:S01]  /*9200*/  @!P3 FMUL R14, R14, 16777216 ;  /* 0x4b8000000e0eb820 */ /* 0x000fe20000400000 */
[----:B------:R-:W-:Y:S01]  /*9210*/  FSEL R6, R6, R151, P1 ;  /* 0x0000009706067208 */ /* 0x000fe20000800000 */
[----:B------:R-:W-:Y:S01]  /*9220*/  @!P5 FMUL R9, R9, 16777216 ;  /* 0x4b8000000909d820 */ /* 0x000fe20000400000 */
[----:B------:R-:W-:Y:S01]  /*9230*/  FSEL R7, R7, R150, P1 ;  /* 0x0000009607077208 */ /* 0x000fe20000800000 */
[----:B------:R-:W-:Y:S01]  /*9240*/  @!P5 FMUL R27, R27, 16777216 ;  /* 0x4b8000001b1bd820 */ /* 0x000fe20000400000 */
[----:B------:R-:W-:Y:S01]  /*9250*/  FSEL R21, R21, R142, P1 ;  /* 0x0000008e15157208 */ /* 0x000fe20000800000 */
[----:B------:R-:W-:Y:S01]  /*9260*/  FMUL R107, R10, R74 ;  /* 0x0000004a0a6b7220 */ /* 0x000fe20000400000 */
[----:B------:R-:W-:Y:S01]  /*9270*/  FSEL R25, R50, R25, P2 ;  /* 0x0000001932197208 */ /* 0x000fe20001000000 */
[----:B------:R-:W-:Y:S01]  /*9280*/  @!P3 FMUL R15, R15, 16777216 ;  /* 0x4b8000000f0fb820 */ /* 0x000fe20000400000 */
[----:B------:R-:W-:Y:S01]  /*9290*/  FFMA.FTZ R12, R157, R12, 0.1716887056827545166 ;  /* 0x3e2fcf2a9d0c7423 */ /* 0x000fe2000001000c */
[----:B------:R-:W-:Y:S01]  /*92a0*/  FSEL R29, R48, R29, P2 ;  /* 0x0000001d301d7208 */ /* 0x000fe20001000000 */
[----:B------:R-:W-:Y:S01]  /*92b0*/  @!P3 FMUL R156, R156, 16777216 ;  /* 0x4b8000009c9cb820 */ /* 0x000fe20000400000 */
[----:B------:R-:W-:Y:S01]  /*92c0*/  @!P3 FMUL R158, R158, 16777216 ;  /* 0x4b8000009e9eb820 */ /* 0x000fe20000400000 */
[----:B------:R-:W-:Y:S01]  /*92d0*/  @!P3 FMUL R160, R160, 16777216 ;  /* 0x4b800000a0a0b820 */ /* 0x000fe20000400000 */
[----:B------:R-:W-:Y:S01]  /*92e0*/  @!P3 FMUL R162, R162, 16777216 ;  /* 0x4b800000a2a2b820 */ /* 0x000fe20000400000 */
[----:B------:R-:W-:Y:S01]  /*92f0*/  @!P3 FMUL R164, R164, 16777216 ;  /* 0x4b800000a4a4b820 */ /* 0x000fe20000400000 */
[----:B------:R-:W-:Y:S01]  /*9300*/  @!P3 FMUL R166, R166, 16777216 ;  /* 0x4b800000a6a6b820 */ /* 0x000fe20000400000 */
[C---:B------:R-:W-:Y:S01]  /*9310*/  FMUL R50, R10.reuse, R130 ;  /* 0x000000820a327220 */ /* 0x040fe20000400000 */
[----:B------:R-:W-:Y:S01]  /*9320*/  FMUL R74, R10, R67 ;  /* 0x000000430a4a7220 */ /* 0x000fe20000400000 */
[----:B------:R-:W-:Y:S01]  /*9330*/  FFMA.FTZ R13, R154, R13, 0.20512372255325317383 ;  /* 0x3e520bf49a0d7423 */ /* 0x000fe2000001000d */
[----:B------:R-:W-:Y:S01]  /*9340*/  FMUL R138, R73, 0.25 ;  /* 0x3e800000498a7820 */ /* 0x000fe20000400000 */
[----:B------:R-:W-:Y:S01]  /*9350*/  FMUL R142, R69, 0.25 ;  /* 0x3e800000458e7820 */ /* 0x000fe20000400000 */
[----:B------:R-:W-:Y:S01]  /*9360*/  FMUL R150, R65, 0.25 ;  /* 0x3e80000041967820 */ /* 0x000fe20000400000 */
[----:B------:R-:W-:Y:S01]  /*9370*/  FMUL R151, R64, 0.25 ;  /* 0x3e80000040977820 */ /* 0x000fe20000400000 */
[C---:B------:R-:W-:Y:S01]  /*9380*/  FMUL R48, R10.reuse, R135 ;  /* 0x000000870a307220 */ /* 0x040fe20000400000 */
[C---:B------:R-:W-:Y:S01]  /*9390*/  FMUL R67, R10.reuse, R66 ;  /* 0x000000420a437220 */ /* 0x040fe20000400000 */
[----:B------:R-:W-:Y:S01]  /*93a0*/  FMUL R130, R10, R38 ;  /* 0x000000260a827220 */ /* 0x000fe20000400000 */
[----:B------:R-:W-:Y:S01]  /*93b0*/  FSEL R45, R60, R45, P2 ;  /* 0x0000002d3c2d7208 */ /* 0x000fe20001000000 */
[----:B------:R-:W-:Y:S01]  /*93c0*/  @!P5 FMUL R127, R127, 16777216 ;  /* 0x4b8000007f7fd820 */ /* 0x000fe20000400000 */
[C---:B------:R-:W-:Y:S01]  /*93d0*/  FMUL R66, R10.reuse, R63 ;  /* 0x0000003f0a427220 */ /* 0x040fe20000400000 */
[C---:B------:R-:W-:Y:S01]  /*93e0*/  FMUL R135, R10.reuse, R34 ;  /* 0x000000220a877220 */ /* 0x040fe20000400000 */
[----:B------:R-:W-:Y:S01]  /*93f0*/  FMUL R28, R10, R31 ;  /* 0x0000001f0a1c7220 */ /* 0x000fe20000400000 */
[----:B------:R-:W-:Y:S01]  /*9400*/  FMUL R38, R155, R14 ;  /* 0x0000000e9b267220 */ /* 0x000fe20000400000 */
[----:B------:R-:W-:Y:S01]  /*9410*/  FFMA.FTZ R36, R11, 1.1920928955078125e-07, R36 ;  /* 0x340000000b247823 */ /* 0x000fe20000010024 */
[----:B------:R-:W-:Y:S01]  /*9420*/  @!P5 FMUL R143, R143, 16777216 ;  /* 0x4b8000008f8fd820 */ /* 0x000fe20000400000 */
        /* <DEDUP_REMOVED lines=10> */
[----:B------:R-:W-:Y:S01]  /*94d0*/  FMUL R34, R155, R15 ;  /* 0x0000000f9b227220 */ /* 0x000fe20000400000 */
[----:B------:R-:W-:Y:S01]  /*94e0*/  FFMA.FTZ R14, R157, R12, -0.17900948226451873779 ;  /* 0xbe374e439d0e7423 */ /* 0x000fe2000001000c */
        /* <DEDUP_REMOVED lines=36> */
[C---:B------:R-:W-:Y:S01]  /*9730*/  FMUL R160, R155.reuse, R160 ;  /* 0x000000a09ba07220 */ /* 0x040fe20000400000 */
[C---:B------:R-:W-:Y:S01]  /*9740*/  FMUL R9, R155.reuse, R164 ;  /* 0x000000a49b097220 */ /* 0x040fe20000400000 */
[C---:B------:R-:W-:Y:S01]  /*9750*/  FMUL R166, R155.reuse, R166 ;  /* 0x000000a69ba67220 */ /* 0x040fe20000400000 */
[C---:B------:R-:W-:Y:S01]  /*9760*/  FMUL R27, R155.reuse, R162 ;  /* 0x000000a29b1b7220 */ /* 0x040fe20000400000 */
[----:B------:R-:W-:Y:S01]  /*9770*/  FMUL R158, R155, R158 ;  /* 0x0000009e9b9e7220 */ /* 0x000fe20000400000 */
[----:B------:R-:W-:Y:S01]  /*9780*/  FFMA.FTZ R15, R154, R13, -0.24046532809734344482 ;  /* 0xbe763c8b9a0f7423 */ /* 0x000fe2000001000d */
[----:B------:R-:W-:Y:S01]  /*9790*/  FSEL R138, R138, R73, P2 ;  /* 0x000000498a8a7208 */ /* 0x000fe20001000000 */
[----:B------:R-:W-:Y:S01]  /*97a0*/  FMUL R60, R10, R127 ;  /* 0x0000007f0a3c7220 */ /* 0x000fe20000400000 */
[----:B------:R-:W-:Y:S01]  /*97b0*/  FSEL R142, R142, R69, P2 ;  /* 0x000000458e8e7208 */ /* 0x000fe20001000000 */
[----:B------:R-:W-:Y:S01]  /*97c0*/  @!P3 FMUL R29, R29, 16777216 ;  /* 0x4b8000001d1db820 */ /* 0x000fe20000400000 */
[----:B------:R-:W-:Y:S01]  /*97d0*/  FSEL R150, R150, R65, P2 ;  /* 0x0000004196967208 */ /* 0x000fe20001000000 */
[----:B------:R-:W-:Y:S01]  /*97e0*/  @!P3 FMUL R25, R25, 16777216 ;  /* 0x4b8000001919b820 */ /* 0x000fe20000400000 */
[----:B------:R-:W-:Y:S01]  /*97f0*/  FSEL R151, R151, R64, P2 ;  /* 0x0000004097977208 */ /* 0x000fe20001000000 */
[----:B------:R-:W-:Y:S01]  /*9800*/  FMUL R18, R10, R143 ;  /* 0x0000008f0a127220 */ /* 0x000fe20000400000 */
[----:B------:R-:W-:Y:S01]  /*9810*/  FSEL R152, R152, R61, P2 ;  /* 0x0000003d98987208 */ /* 0x000fe20001000000 */
[C---:B------:R-:W-:Y:S01]  /*9820*/  FMUL R61, R10.reuse, R122 ;  /* 0x0000007a0a3d7220 */ /* 0x040fe20000400000 */
[C---:B------:R-:W-:Y:S01]  /*9830*/  FMUL R73, R10.reuse, R114 ;  /* 0x000000720a497220 */ /* 0x040fe20000400000 */
[C---:B------:R-:W-:Y:S01]  /*9840*/  FMUL R77, R10.reuse, R106 ;  /* 0x0000006a0a4d7220 */ /* 0x040fe20000400000 */
[C---:B------:R-:W-:Y:S01]  /*9850*/  FMUL R69, R10.reuse, R103 ;  /* 0x000000670a457220 */ /* 0x040fe20000400000 */
[C---:B------:R-:W-:Y:S01]  /*9860*/  FMUL R65, R10.reuse, R102 ;  /* 0x000000660a417220 */ /* 0x040fe20000400000 */
[C---:B------:R-:W-:Y:S01]  /*9870*/  FMUL R80, R10.reuse, R99 ;  /* 0x000000630a507220 */ /* 0x040fe20000400000 */
[C---:B------:R-:W-:Y:S01]  /*9880*/  FMUL R64, R10.reuse, R94 ;  /* 0x0000005e0a407220 */ /* 0x040fe20000400000 */
[----:B------:R-:W-:Y:S01]  /*9890*/  FMUL R127, R10, R42 ;  /* 0x0000002a0a7f7220 */ /* 0x000fe20000400000 */
[----:B------:R-:W-:Y:S01]  /*98a0*/  @!P3 FMUL R45, R45, 16777216 ;  /* 0x4b8000002d2db820 */ /* 0x000fe20000400000 */
[----:B------:R-:W-:Y:S01]  /*98b0*/  @!P3 FMUL R41, R41, 16777216 ;  /* 0x4b8000002929b820 */ /* 0x000fe20000400000 */
[----:B------:R-:W-:Y:S01]  /*98c0*/  @!P3 FMUL R40, R40, 16777216 ;  /* 0x4b8000002828b820 */ /* 0x000fe20000400000 */
[----:B------:R-:W-:Y:S01]  /*98d0*/  @!P3 FMUL R44, R44, 16777216 ;  /* 0x4b8000002c2cb820 */ /* 0x000fe20000400000 */
[----:B------:R-:W-:Y:S01]  /*98e0*/  FFMA.FTZ R14, R157, R14, 0.20512372255325317383 ;  /* 0x3e520bf49d0e7423 */ /* 0x000fe2000001000e */
[C---:B------:R-:W-:Y:S01]  /*98f0*/  FMUL R6, R10.reuse, R6 ;  /* 0x000000060a067220 */ /* 0x040fe20000400000 */
        /* <DEDUP_REMOVED lines=36> */
[----:B------:R-:W-:Y:S01]  /*9b40*/  FFMA.FTZ R15, R154, R15, 0.28857114911079406738 ;  /* 0x3e93bf999a0f7423 */ /* 0x000fe2000001000f */
[----:B------:R-:W-:Y:S01]  /*9b50*/  F2FP.F16.F32.PACK_AB R9, R9, R166 ;  /* 0x000000a60909723e */ /* 0x000fe200000000ff */
[C---:B------:R-:W-:Y:S01]  /*9b60*/  FMUL R29, R155.reuse, R29 ;  /* 0x0000001d9b1d7220 */ /* 0x040fe20000400000 */
[----:B------:R-:W-:Y:S01]  /*9b70*/  F2FP.F16.F32.PACK_AB R10, R160, R27 ;  /* 0x0000001ba00a723e */ /* 0x000fe200000000ff */
[----:B------:R-:W-:Y:S01]  /*9b80*/  FMUL R24, R155, R25 ;  /* 0x000000199b187220 */ /* 0x000fe20000400000 */
[----:B------:R-:W-:Y:S01]  /*9b90*/  F2FP.F16.F32.PACK_AB R11, R11, R158 ;  /* 0x0000009e0b0b723e */ /* 0x000fe200000000ff */
[C---:B------:R-:W-:Y:S01]  /*9ba0*/  FMUL R45, R155.reuse, R45 ;  /* 0x0000002d9b2d7220 */ /* 0x040fe20000400000 */
[C---:B------:R-:W-:Y:S01]  /*9bb0*/  FMUL R26, R155.reuse, R41 ;  /* 0x000000299b1a7220 */ /* 0x040fe20000400000 */
[C---:B------:R-:W-:Y:S01]  /*9bc0*/  FMUL R40, R155.reuse, R40 ;  /* 0x000000289b287220 */ /* 0x040fe20000400000 */
[----:B------:R-:W-:Y:S01]  /*9bd0*/  FMUL R27, R155, R44 ;  /* 0x0000002c9b1b7220 */ /* 0x000fe20000400000 */
[----:B------:R-:W-:Y:S01]  /*9be0*/  FFMA.FTZ R14, R157, R14, -0.24046532809734344482 ;  /* 0xbe763c8b9d0e7423 */ /* 0x000fe2000001000e */
[C---:B------:R-:W-:Y:S01]  /*9bf0*/  FMUL R53, R155.reuse, R53 ;  /* 0x000000359b357220 */ /* 0x040fe20000400000 */
[----:B------:R-:W-:Y:S01]  /*9c00*/  FMUL R52, R155, R52 ;  /* 0x000000349b347220 */ /* 0x000fe20000400000 */
[----:B------:R-:W-:Y:S01]  /*9c10*/  FFMA.FTZ R15, R154, R15, -0.36067417263984680176 ;  /* 0xbeb8aa499a0f7423 */ /* 0x000fe2000001000f */
[----:B------:R1:W-:Y:S01]  /*9c20*/  STS.128 [R3], R8 ;  /* 0x0000000803007388 */ /* 0x0003e20000000c00 */
[----:B------:R-:W-:Y:S01]  /*9c30*/  F2FP.F16.F32.PACK_AB R12, R29, R24 ;  /* 0x000000181d0c723e */ /* 0x000fe200000000ff */
[----:B------:R-:W-:Y:S01]  /*9c40*/  @!P3 FMUL R149, R149, 16777216 ;  /* 0x4b8000009595b820 */ /* 0x000fe20000400000 */
        /* <DEDUP_REMOVED lines=13> */
[----:B-1----:R-:W-:Y:S01]  /*9d20*/  FFMA.FTZ R8, R157, R14, 0.28857114911079406738 ;  /* 0x3e93bf999d087423 */ /* 0x002fe2000001000e */
[----:B------:R-:W-:Y:S01]  /*9d30*/  F2FP.F16.F32.PACK_AB R14, R45, R26 ;  /* 0x0000001a2d0e723e */ /* 0x000fe200000000ff */
[----:B------:R-:W-:Y:S01]  /*9d40*/  FFMA.FTZ R9, R154, R15, 0.48089820146560668945 ;  /* 0x3ef6384a9a097423 */ /* 0x000fe2000001000f */
[----:B------:R-:W-:Y:S01]  /*9d50*/  F2FP.F16.F32.PACK_AB R26, R46, R127 ;  /* 0x0000007f2e1a723e */ /* 0x000fe200000000ff */
[----:B------:R-:W-:Y:S01]  /*9d60*/  FFMA.FTZ R8, R157, R8, -0.36067417263984680176 ;  /* 0xbeb8aa499d087423 */ /* 0x000fe20000010008 */
[----:B------:R-:W-:Y:S01]  /*9d70*/  F2FP.F16.F32.PACK_AB R15, R53, R52 ;  /* 0x00000034350f723e */ /* 0x000fe200000000ff */
[----:B------:R-:W-:Y:S01]  /*9d80*/  FFMA.FTZ R9, R154, R9, -0.72134751081466674805 ;  /* 0xbf38aa3b9a097423 */ /* 0x000fe20000010009 */
[----:B------:R-:W-:Y:S01]  /*9d90*/  F2FP.F16.F32.PACK_AB R31, R55, R54 ;  /* 0x00000036371f723e */ /* 0x000fe200000000ff */
[----:B------:R-:W-:Y:S01]  /*9da0*/  STS.128 [R3+0x80], R24 ;  /* 0x0000801803007388 */ /* 0x000fe20000000c00 */
[----:B------:R-:W-:Y:S01]  /*9db0*/  FFMA.FTZ R8, R157, R8, 0.48089820146560668945 ;  /* 0x3ef6384a9d087423 */ /* 0x000fe20000010008 */
[----:B------:R-:W-:Y:S01]  /*9dc0*/  @!P3 FMUL R136, R136, 16777216 ;  /* 0x4b8000008888b820 */ /* 0x000fe20000400000 */
[----:B------:R-:W-:Y:S01]  /*9dd0*/  @!P3 FMUL R133, R133, 16777216 ;  /* 0x4b8000008585b820 */ /* 0x000fe20000400000 */
[----:B------:R-:W-:Y:S01]  /*9de0*/  STS.128 [R3+0x400], R12 ;  /* 0x0004000c03007388 */ /* 0x000fe20000000c00 */
[----:B------:R-:W-:Y:S01]  /*9df0*/  @!P3 FMUL R132, R132, 16777216 ;  /* 0x4b8000008484b820 */ /* 0x000fe20000400000 */
[----:B------:R-:W-:Y:S01]  /*9e00*/  @!P3 FMUL R129, R129, 16777216 ;  /* 0x4b8000008181b820 */ /* 0x000fe20000400000 */
[----:B------:R-:W-:Y:S01]  /*9e10*/  @!P3 FMUL R128, R128, 16777216 ;  /* 0x4b8000008080b820 */ /* 0x000fe20000400000 */
[----:B------:R-:W-:Y:S01]  /*9e20*/  STS.128 [R3+0x480], R28 ;  /* 0x0004801c03007388 */ /* 0x000fe20000000c00 */
[----:B------:R-:W-:Y:S01]  /*9e30*/  @!P3 FMUL R125, R125, 16777216 ;  /* 0x4b8000007d7db820 */ /* 0x000fe20000400000 */
[----:B------:R-:W-:Y:S01]  /*9e40*/  @!P3 FMUL R124, R124, 16777216 ;  /* 0x4b8000007c7cb820 */ /* 0x000fe20000400000 */
[----:B------:R-:W-:Y:S01]  /*9e50*/  @!P3 FMUL R121, R121, 16777216 ;  /* 0x4b8000007979b820 */ /* 0x000fe20000400000 */
[----:B------:R-:W-:Y:S01]  /*9e60*/  BAR.SYNC.DEFER_BLOCKING 0x0 ;  /* 0x0000000000007b1d */ /* 0x000fe20000010000 */
        /* <DEDUP_REMOVED lines=19> */
[----:B------:R-:W-:Y:S01]  /*9fa0*/  ISETP.GE.U32.AND P2, PT, R33, 0x7f800000, PT ;  /* 0x7f8000002100780c */ /* 0x000fe20003f46070 */
[----:B------:R-:W-:Y:S01]  /*9fb0*/  FMUL R9, R154, R9 ;  /* 0x000000099a097220 */ /* 0x000fe20000400000 */
[----:B------:R-:W-:Y:S01]  /*9fc0*/  ISETP.GE.U32.AND P3, PT, R32, 0x7f800000, PT ;  /* 0x7f8000002000780c */ /* 0x000fe20003f66070 */
[----:B------:R-:W-:Y:S01]  /*9fd0*/  FFMA.FTZ R8, R157, R8, -0.72134751081466674805 ;  /* 0xbf38aa3b9d087423 */ /* 0x000fe20000010008 */
[----:B------:R-:W-:Y:S01]  /*9fe0*/  LDS.128 R12, [R4+0x800] ;  /* 0x00080000040c7984 */ /* 0x000fe20000000c00 */
[C---:B------:R-:W-:Y:S01]  /*9ff0*/  FMUL R9, R154.reuse, R9 ;  /* 0x000000099a097220 */ /* 0x040fe20000400000 */
[----:B------:R-:W-:Y:S01]  /*a000*/  FMUL R39, R155, R85 ;  /* 0x000000559b277220 */ /* 0x000fe20000400000 */
[----:B------:R-:W-:Y:S01]  /*a010*/  FMUL R8, R157, R8 ;  /* 0x000000089d087220 */ /* 0x000fe20000400000 */
[----:B------:R-:W-:Y:S01]  /*a020*/  LDS.128 R24, [R5] ;  /* 0x0000000005187984 */ /* 0x000fe20000000c00 */
[----:B------:R-:W-:Y:S01]  /*a030*/  FFMA.FTZ R9, R154, 1.4426950216293334961, R9 ;  /* 0x3fb8aa3b9a097823 */ /* 0x000fe20000010009 */
[----:B------:R-:W-:Y:S01]  /*a040*/  FMUL R43, R155, R138 ;  /* 0x0000008a9b2b7220 */ /* 0x000fe20000400000 */
[----:B------:R-:W-:Y:S01]  /*a050*/  FMUL R8, R157, R8 ;  /* 0x000000089d087220 */ /* 0x000fe20000400000 */
[----:B------:R-:W-:Y:S01]  /*a060*/  LDS.128 R28, [R5+0x800] ;  /* 0x00080000051c7984 */ /* 0x000fe20000000c00 */
[----:B------:R-:W-:Y:S01]  /*a070*/  FADD R63, R36, R9 ;  /* 0x00000009243f7221 */ /* 0x000fe20000000000 */
[----:B------:R-:W-:-:S02]  /*a080*/  @P2 IMAD.MOV.U32 R10, RZ, RZ, 0x7f800000 ;  /* 0x7f800000ff0a2424 */ /* 0x000fc400078e00ff */
[----:B------:R-:W-:Y:S01]  /*a090*/  FFMA.FTZ R8, R157, 1.4426950216293334961, R8 ;  /* 0x3fb8aa3b9d087823 */ /* 0x000fe20000010008 */
[----:B------:R-:W-:Y:S02]  /*a0a0*/  @P3 IMAD.MOV.U32 R9, RZ, RZ, 0x7f800000 ;  /* 0x7f800000ff093424 */ /* 0x000fe400078e00ff */
[----:B------:R-:W-:Y:S01]  /*a0b0*/  FMUL R139, R155, R139 ;  /* 0x0000008b9b8b7220 */ /* 0x000fe20000400000 */
[----:B------:R-:W-:Y:S01]  /*a0c0*/  @P2 FFMA.FTZ R63, R33, R10, +INF ;  /* 0x7f800000213f2423 */ /* 0x000fe2000001000a */
[----:B------:R-:W-:Y:S01]  /*a0d0*/  FADD R62, R37, R8 ;  /* 0x00000008253e7221 */ /* 0x000fe20000000000 */
[C---:B------:R-:W-:Y:S01]  /*a0e0*/  @P3 FFMA.FTZ R62, R32.reuse, R9, +INF ;  /* 0x7f800000203e3423 */ /* 0x040fe20000010009 */
[C---:B------:R-:W-:Y:S01]  /*a0f0*/  FMUL R142, R155.reuse, R142 ;  /* 0x0000008e9b8e7220 */ /* 0x040fe20000400000 */
[----:B------:R-:W1:Y:S01]  /*a100*/  LDS.128 R8, [R4] ;  /* 0x0000000004087984 */ /* 0x000e620000000c00 */
[C---:B------:R-:W-:Y:S01]  /*a110*/  FMUL R146, R155.reuse, R146 ;  /* 0x000000929b927220 */ /* 0x040fe20000400000 */
[C---:B------:R-:W-:Y:S01]  /*a120*/  FMUL R85, R155.reuse, R150 ;  /* 0x000000969b557220 */ /* 0x040fe20000400000 */
[C---:B------:R-:W-:Y:S01]  /*a130*/  FMUL R151, R155.reuse, R151 ;  /* 0x000000979b977220 */ /* 0x040fe20000400000 */
[C---:B------:R-:W-:Y:S01]  /*a140*/  FMUL R152, R155.reuse, R152 ;  /* 0x000000989b987220 */ /* 0x040fe20000400000 */
[C---:B------:R-:W-:Y:S01]  /*a150*/  FMUL R153, R155.reuse, R153 ;  /* 0x000000999b997220 */ /* 0x040fe20000400000 */
[C---:B------:R-:W-:Y:S01]  /*a160*/  FMUL R57, R155.reuse, R57 ;  /* 0x000000399b397220 */ /* 0x040fe20000400000 */
[----:B------:R-:W-:Y:S01]  /*a170*/  FMUL R56, R155, R56 ;  /* 0x000000389b387220 */ /* 0x000fe20000400000 */
[----:B------:R-:W-:Y:S01]  /*a180*/  FSETP.NEU.AND P1, PT, R33, RZ, PT ;  /* 0x000000ff2100720b */ /* 0x000fe20003f2d000 */
[----:B------:R-:W2:Y:S01]  /*a190*/  S2R R163, SR_TID.X ;  /* 0x0000000000a37919 */ /* 0x000ea20000002100 */
[----:B------:R-:W-:Y:S01]  /*a1a0*/  FSETP.NEU.AND P2, PT, R32, RZ, PT ;  /* 0x000000ff2000720b */ /* 0x000fe20003f4d000 */
[----:B0-----:R-:W-:Y:S01]  /*a1b0*/  IMAD.SHL.U32 R238, R238, 0x40, RZ ;  /* 0x00000040eeee7824 */ /* 0x001fe200078e00ff */
[----:B------:R-:W-:Y:S01]  /*a1c0*/  F2FP.F16.F32.PACK_AB R38, R38, R43 ;  /* 0x0000002b2626723e */ /* 0x000fe200000000ff */
[----:B------:R-:W0:Y:S01]  /*a1d0*/  S2R R239, SR_CTAID.Y ;  /* 0x0000000000ef7919 */ /* 0x000e220000002600 */
[----:B------:R-:W-:Y:S01]  /*a1e0*/  F2FP.F16.F32.PACK_AB R32, R153, R56 ;  /* 0x000000389920723e */ /* 0x000fe200000000ff */
[C---:B------:R-:W-:Y:S01]  /*a1f0*/  FMUL R92, R155.reuse, R92 ;  /* 0x0000005c9b5c7220 */ /* 0x040fe20000400000 */
[----:B------:R-:W-:Y:S01]  /*a200*/  F2FP.F16.F32.PACK_AB R36, R152, R57 ;  /* 0x000000399824723e */ /* 0x000fe200000000ff */
[----:B------:R-:W-:Y:S01]  /*a210*/  FMUL R117, R155, R117 ;  /* 0x000000759b757220 */ /* 0x000fe20000400000 */
[----:B------:R-:W-:Y:S01]  /*a220*/  F2FP.F16.F32.PACK_AB R40, R115, R58 ;  /* 0x0000003a7328723e */ /* 0x000fe200000000ff */
[C---:B------:R-:W-:Y:S01]  /*a230*/  FMUL R116, R155.reuse, R116 ;  /* 0x000000749b747220 */ /* 0x040fe20000400000 */
[----:B------:R-:W-:Y:S01]  /*a240*/  F2FP.F16.F32.PACK_AB R44, R66, R59 ;  /* 0x0000003b422c723e */ /* 0x000fe200000000ff */
[C---:B------:R-:W-:Y:S01]  /*a250*/  FMUL R109, R155.reuse, R109 ;  /* 0x0000006d9b6d7220 */ /* 0x040fe20000400000 */
[----:B------:R-:W-:Y:S01]  /*a260*/  F2FP.F16.F32.PACK_AB R33, R146, R151 ;  /* 0x000000979221723e */ /* 0x000fe200000000ff */
[C---:B------:R-:W-:Y:S01]  /*a270*/  FMUL R108, R155.reuse, R108 ;  /* 0x0000006c9b6c7220 */ /* 0x040fe20000400000 */
[----:B------:R-:W-:Y:S01]  /*a280*/  F2FP.F16.F32.PACK_AB R37, R142, R85 ;  /* 0x000000558e25723e */ /* 0x000fe200000000ff */
[C---:B------:R-:W-:Y:S01]  /*a290*/  FMUL R101, R155.reuse, R101 ;  /* 0x000000659b657220 */ /* 0x040fe20000400000 */
[----:B------:R-:W-:Y:S01]  /*a2a0*/  F2FP.F16.F32.PACK_AB R41, R70, R67 ;  /* 0x000000434629723e */ /* 0x000fe200000000ff */
[----:B------:R-:W-:Y:S01]  /*a2b0*/  FMUL R100, R155, R100 ;  /* 0x000000649b647220 */ /* 0x000fe20000400000 */
[----:B------:R-:W-:Y:S01]  /*a2c0*/  F2FP.F16.F32.PACK_AB R45, R71, R74 ;  /* 0x0000004a472d723e */ /* 0x000fe200000000ff */
[----:B------:R-:W0:Y:S01]  /*a2d0*/  LDC.64 R66, c[0x0][0x270] ;  /* 0x00009c00ff427b82 */ /* 0x000e220000000a00 */
[----:B------:R-:W-:Y:S01]  /*a2e0*/  F2FP.F16.F32.PACK_AB R34, R34, R139 ;  /* 0x0000008b2222723e */ /* 0x000fe200000000ff */
[C---:B------:R-:W-:Y:S01]  /*a2f0*/  FMUL R93, R155.reuse, R93 ;  /* 0x0000005d9b5d7220 */ /* 0x040fe20000400000 */
[----:B------:R-:W-:Y:S01]  /*a300*/  F2FP.F16.F32.PACK_AB R42, R106, R107 ;  /* 0x0000006b6a2a723e */ /* 0x000fe200000000ff */
[----:B------:R-:W-:Y:S01]  /*a310*/  FMUL R124, R155, R124 ;  /* 0x0000007c9b7c7220 */ /* 0x000fe20000400000 */
[----:B------:R-:W-:Y:S01]  /*a320*/  F2FP.F16.F32.PACK_AB R46, R103, R114 ;  /* 0x00000072672e723e */ /* 0x000fe200000000ff */
[----:B------:R-:W-:Y:S01]  /*a330*/  FMUL R148, R155, R148 ;  /* 0x000000949b947220 */ /* 0x000fe20000400000 */
[----:B------:R-:W-:Y:S01]  /*a340*/  F2FP.F16.F32.PACK_AB R35, R35, R88 ;  /* 0x000000582323723e */ /* 0x000fe200000000ff */
[----:B------:R-:W-:Y:S01]  /*a350*/  BAR.SYNC.DEFER_BLOCKING 0x0 ;  /* 0x0000000000007b1d */ /* 0x000fe20000010000 */
[----:B------:R-:W-:Y:S01]  /*a360*/  F2FP.F16.F32.PACK_AB R39, R39, R84 ;  /* 0x000000542727723e */ /* 0x000fe200000000ff */
[C---:B------:R-:W-:Y:S01]  /*a370*/  FMUL R75, R155.reuse, R144 ;  /* 0x000000909b4b7220 */ /* 0x040fe20000400000 */
[----:B------:R-:W-:Y:S01]  /*a380*/  F2FP.F16.F32.PACK_AB R43, R94, R99 ;  /* 0x000000635e2b723e */ /* 0x000fe200000000ff */
[----:B------:R-:W-:Y:S01]  /*a390*/  FMUL R133, R155, R133 ;  /* 0x000000859b857220 */ /* 0x000fe20000400000 */
[----:B------:R-:W-:-:S03]  /*a3a0*/  F2FP.F16.F32.PACK_AB R47, R87, R102 ;  /* 0x00000066572f723e */ /* 0x000fc600000000ff */
[----:B------:R-:W3:Y:S01]  /*a3b0*/  LDC R74, c[0x0][0x278] ;  /* 0x00009e00ff4a7b82 */ /* 0x000ee20000000800 */
[----:B--2---:R-:W-:Y:S01]  /*a3c0*/  SHF.R.U32.HI R163, RZ, 0x6, R163 ;  /* 0x00000006ffa37819 */ /* 0x004fe200000116a3 */
[C---:B------:R-:W-:Y:S01]  /*a3d0*/  FMUL R86, R155.reuse, R129 ;  /* 0x000000819b567220 */ /* 0x040fe20000400000 */
[----:B------:R-:W-:Y:S01]  /*a3e0*/  LOP3.LUT R238, R238, 0x3f, R161, 0xf8, !PT ;  /* 0x0000003feeee7812 */ /* 0x000fe200078ef8a1 */
[----:B------:R-:W-:Y:S01]  /*a3f0*/  FMUL R140, R155, R140 ;  /* 0x0000008c9b8c7220 */ /* 0x000fe20000400000 */
[----:B------:R-:W-:Y:S01]  /*a400*/  SGXT.U32 R163, R163, 0x2 ;  /* 0x00000002a3a3781a */ /* 0x000fe20000000000 */
[C---:B------:R-:W-:Y:S01]  /*a410*/  FMUL R79, R155.reuse, R136 ;  /* 0x000000889b4f7220 */ /* 0x040fe20000400000 */
[----:B------:R-:W-:Y:S01]  /*a420*/  F2FP.F16.F32.PACK_AB R52, R92, R89 ;  /* 0x000000595c34723e */ /* 0x000fe200000000ff */
[----:B------:R-:W-:Y:S01]  /*a430*/  FMUL R132, R155, R132 ;  /* 0x000000849b847220 */ /* 0x000fe20000400000 */
[----:B------:R-:W-:Y:S01]  /*a440*/  F2FP.F16.F32.PACK_AB R56, R93, R96 ;  /* 0x000000605d38723e */ /* 0x000fe200000000ff */
[----:B0-----:R-:W-:Y:S01]  /*a450*/  IMAD R88, R239, R66, RZ ;  /* 0x00000042ef587224 */ /* 0x001fe200078e02ff */
[----:B------:R-:W-:Y:S01]  /*a460*/  F2FP.F16.F32.PACK_AB R53, R100, R97 ;  /* 0x000000616435723e */ /* 0x000fe200000000ff */
[----:B------:R-:W-:Y:S01]  /*a470*/  IMAD R89, R238, R67, RZ ;  /* 0x00000043ee597224 */ /* 0x000fe200078e02ff */
[----:B------:R-:W-:Y:S01]  /*a480*/  F2FP.F16.F32.PACK_AB R57, R101, R104 ;  /* 0x000000686539723e */ /* 0x000fe200000000ff */
[C---:B------:R-:W-:Y:S01]  /*a490*/  FMUL R83, R155.reuse, R128 ;  /* 0x000000809b537220 */ /* 0x040fe20000400000 */
[----:B------:R-:W-:Y:S01]  /*a4a0*/  F2FP.F16.F32.PACK_AB R54, R108, R105 ;  /* 0x000000696c36723e */ /* 0x000fe200000000ff */
[----:B------:R-:W-:Y:S01]  /*a4b0*/  FMUL R149, R155, R149 ;  /* 0x000000959b957220 */ /* 0x000fe20000400000 */
[----:B------:R-:W-:Y:S01]  /*a4c0*/  F2FP.F16.F32.PACK_AB R58, R109, R112 ;  /* 0x000000706d3a723e */ /* 0x000fe200000000ff */
[----:B------:R-:W-:Y:S01]  /*a4d0*/  STS.128 [R3], R32 ;  /* 0x0000002003007388 */ /* 0x000fe20000000c00 */
[----:B------:R-:W-:Y:S01]  /*a4e0*/  F2FP.F16.F32.PACK_AB R55, R116, R113 ;  /* 0x000000717437723e */ /* 0x000fe200000000ff */
[----:B------:R-:W0:Y:S01]  /*a4f0*/  LDC.64 R104, c[0x0][0x228] ;  /* 0x00008a00ff687b82 */ /* 0x000e220000000a00 */
[----:B------:R-:W-:Y:S01]  /*a500*/  F2FP.F16.F32.PACK_AB R59, R117, R120 ;  /* 0x00000078753b723e */ /* 0x000fe200000000ff */
[----:B------:R-:W-:Y:S01]  /*a510*/  STS.128 [R3+0x400], R36 ;  /* 0x0004002403007388 */ /* 0x000fe20000000c00 */
[----:B------:R-:W-:Y:S01]  /*a520*/  F2FP.F16.F32.PACK_AB R64, R64, R81 ;  /* 0x000000514040723e */ /* 0x000fe200000000ff */
[----:B---3--:R-:W-:Y:S01]  /*a530*/  IMAD R93, R163, R74, RZ ;  /* 0x0000004aa35d7224 */ /* 0x008fe200078e02ff */
[----:B------:R-:W-:Y:S01]  /*a540*/  F2FP.F16.F32.PACK_AB R68, R68, R91 ;  /* 0x0000005b4444723e */ /* 0x000fe200000000ff */
[----:B------:R-:W-:Y:S01]  /*a550*/  STS.128 [R3+0x80], R40 ;  /* 0x0000802803007388 */ /* 0x000fe20000000c00 */
[----:B------:R-:W-:Y:S01]  /*a560*/  F2FP.F16.F32.PACK_AB R65, R65, R98 ;  /* 0x000000624141723e */ /* 0x000fe200000000ff */
[----:B------:R-:W-:Y:S01]  /*a570*/  IMAD R97, R74, 0x4, R93 ;  /* 0x000000044a617824 */ /* 0x000fe200078e025d */
[----:B------:R-:W-:Y:S01]  /*a580*/  F2FP.F16.F32.PACK_AB R69, R69, R80 ;  /* 0x000000504545723e */ /* 0x000fe200000000ff */
[----:B------:R-:W-:Y:S01]  /*a590*/  STS.128 [R3+0x480], R44 ;  /* 0x0004802c03007388 */ /* 0x000fe20000000c00 */
[----:B------:R-:W-:Y:S01]  /*a5a0*/  F2FP.F16.F32.PACK_AB R66, R110, R77 ;  /* 0x0000004d6e42723e */ /* 0x000fe200000000ff */
[----:B------:R-:W-:Y:S01]  /*a5b0*/  IMAD R91, R74, 0x4, R97 ;  /* 0x000000044a5b7824 */ /* 0x000fe200078e0261 */
[----:B------:R-:W-:Y:S01]  /*a5c0*/  F2FP.F16.F32.PACK_AB R70, R111, R76 ;  /* 0x0000004c6f46723e */ /* 0x000fe200000000ff */
[----:B------:R-:W-:Y:S01]  /*a5d0*/  BAR.SYNC.DEFER_BLOCKING 0x0 ;  /* 0x0000000000007b1d */ /* 0x000fe20000010000 */
[----:B------:R-:W-:Y:S01]  /*a5e0*/  F2FP.F16.F32.PACK_AB R67, R118, R73 ;  /* 0x000000497643723e */ /* 0x000fe200000000ff */
[----:B------:R-:W-:Y:S01]  /*a5f0*/  IMAD R77, R74, 0x4, R91 ;  /* 0x000000044a4d7824 */ /* 0x000fe200078e025b */
[----:B------:R-:W-:Y:S01]  /*a600*/  F2FP.F16.F32.PACK_AB R71, R119, R72 ;  /* 0x000000487747723e */ /* 0x000fe200000000ff */
[C---:B------:R-:W-:Y:S01]  /*a610*/  IMAD.SHL.U32 R72, R89.reuse, 0x2, RZ ;  /* 0x0000000259487824 */ /* 0x040fe200078e00ff */
[----:B------:R-:W-:Y:S01]  /*a620*/  F2FP.F16.F32.PACK_AB R84, R124, R95 ;  /* 0x0000005f7c54723e */ /* 0x000fe200000000ff */
[----:B------:R-:W-:Y:S01]  /*a630*/  IMAD R99, R74, 0x4, R77 ;  /* 0x000000044a637824 */ /* 0x000fe200078e024d */
[----:B------:R-:W-:Y:S01]  /*a640*/  F2FP.F16.F32.PACK_AB R87, R148, R75 ;  /* 0x0000004b9457723e */ /* 0x000fe200000000ff */
[----:B------:R-:W-:Y:S01]  /*a650*/  IMAD.HI R73, R89, 0x2, RZ ;  /* 0x0000000259497827 */ /* 0x000fe200078e02ff */
[----:B------:R-:W-:-:S03]  /*a660*/  F2FP.F16.F32.PACK_AB R81, R133, R86 ;  /* 0x000000568551723e */ /* 0x000fc600000000ff */
[C---:B------:R-:W-:Y:S01]  /*a670*/  FMUL R78, R155.reuse, R145 ;  /* 0x000000919b4e7220 */ /* 0x040fe20000400000 */
[----:B------:R-:W-:Y:S01]  /*a680*/  F2FP.F16.F32.PACK_AB R86, R140, R79 ;  /* 0x0000004f8c56723e */ /* 0x000fe200000000ff */
[----:B------:R-:W-:Y:S01]  /*a690*/  IMAD R101, R74, 0x4, R99 ;  /* 0x000000044a657824 */ /* 0x000fe200078e0263 */
[----:B------:R-:W-:Y:S01]  /*a6a0*/  F2FP.F16.F32.PACK_AB R108, R126, R61 ;  /* 0x0000003d7e6c723e */ /* 0x000fe200000000ff */
[C---:B------:R-:W-:Y:S01]  /*a6b0*/  FMUL R141, R155.reuse, R141 ;  /* 0x0000008d9b8d7220 */ /* 0x040fe20000400000 */
[C---:B------:R-:W-:Y:S01]  /*a6c0*/  FMUL R82, R155.reuse, R137 ;  /* 0x000000899b527220 */ /* 0x040fe20000400000 */
[----:B------:R-:W-:Y:S02]  /*a6d0*/  IMAD R95, R74, 0x4, R101 ;  /* 0x000000044a5f7824 */ /* 0x000fe400078e0265 */
[C---:B------:R-:W-:Y:S01]  /*a6e0*/  FMUL R125, R155.reuse, R125 ;  /* 0x0000007d9b7d7220 */ /* 0x040fe20000400000 */
[----:B------:R-:W-:Y:S01]  /*a6f0*/  FMUL R90, R155, R121 ;  /* 0x000000799b5a7220 */ /* 0x000fe20000400000 */
[----:B------:R-:W-:Y:S01]  /*a700*/  F2FP.F16.F32.PACK_AB R85, R132, R83 ;  /* 0x000000538455723e */ /* 0x000fe200000000ff */
[----:B------:R-:W-:Y:S01]  /*a710*/  IMAD R103, R74, 0x4, R95 ;  /* 0x000000044a677824 */ /* 0x000fe200078e025f */
[----:B------:R-:W-:-:S02]  /*a720*/  F2FP.F16.F32.PACK_AB R82, R141, R82 ;  /* 0x000000528d52723e */ /* 0x000fc400000000ff */
[----:B------:R-:W-:Y:S01]  /*a730*/  F2FP.F16.F32.PACK_AB R80, R125, R90 ;  /* 0x0000005a7d50723e */ /* 0x000fe200000000ff */
[----:B------:R-:W2:Y:S01]  /*a740*/  LDS.128 R40, [R4] ;  /* 0x0000000004287984 */ /* 0x000ea20000000c00 */
[C---:B------:R-:W-:Y:S01]  /*a750*/  IMAD R75, R74.reuse, 0x4, R103 ;  /* 0x000000044a4b7824 */ /* 0x040fe200078e0267 */
[----:B------:R-:W-:Y:S02]  /*a760*/  F2FP.F16.F32.PACK_AB R83, R149, R78 ;  /* 0x0000004e9553723e */ /* 0x000fe400000000ff */
[----:B------:R-:W-:Y:S01]  /*a770*/  LDS.128 R36, [R4+0x800] ;  /* 0x0008000004247984 */ /* 0x000fe20000000c00 */
[----:B------:R-:W-:Y:S01]  /*a780*/  IMAD R79, R74, 0x4, R75 ;  /* 0x000000044a4f7824 */ /* 0x000fe200078e024b */
[----:B------:R-:W-:Y:S02]  /*a790*/  F2FP.F16.F32.PACK_AB R112, R60, R123 ;  /* 0x0000007b3c70723e */ /* 0x000fe400000000ff */
[----:B------:R-:W-:Y:S01]  /*a7a0*/  LDS.128 R44, [R5] ;  /* 0x00000000052c7984 */ /* 0x000fe20000000c00 */
[----:B------:R-:W-:Y:S01]  /*a7b0*/  IMAD R89, R74, 0x4, R79 ;  /* 0x000000044a597824 */ /* 0x000fe200078e024f */
[----:B------:R-:W-:-:S02]  /*a7c0*/  F2FP.F16.F32.PACK_AB R109, R49, R50 ;  /* 0x00000032316d723e */ /* 0x000fc400000000ff */
[----:B------:R-:W-:Y:S01]  /*a7d0*/  LDS.128 R32, [R5+0x800] ;  /* 0x0008000005207984 */ /* 0x000fe20000000c00 */
[----:B------:R-:W-:Y:S01]  /*a7e0*/  IMAD R61, R74, 0x4, R89 ;  /* 0x000000044a3d7824 */ /* 0x000fe200078e0259 */
[----:B------:R-:W-:Y:S01]  /*a7f0*/  F2FP.F16.F32.PACK_AB R113, R48, R51 ;  /* 0x000000333071723e */ /* 0x000fe200000000ff */
[----:B------:R-:W-:Y:S01]  /*a800*/  BAR.SYNC.DEFER_BLOCKING 0x0 ;  /* 0x0000000000007b1d */ /* 0x000fe20000010000 */
[----:B------:R-:W-:Y:S02]  /*a810*/  F2FP.F16.F32.PACK_AB R110, R21, R22 ;  /* 0x00000016156e723e */ /* 0x000fe400000000ff */
[----:B------:R-:W-:Y:S02]  /*a820*/  F2FP.F16.F32.PACK_AB R111, R7, R16 ;  /* 0x00000010076f723e */ /* 0x000fe400000000ff */
[----:B------:R-:W-:Y:S02]  /*a830*/  F2FP.F16.F32.PACK_AB R114, R18, R23 ;  /* 0x000000171272723e */ /* 0x000fe400000000ff */
[----:B------:R-:W-:-:S02]  /*a840*/  F2FP.F16.F32.PACK_AB R115, R6, R17 ;  /* 0x000000110673723e */ /* 0x000fc400000000ff */
[----:B-1----:R-:W-:Y:S02]  /*a850*/  PRMT R18, R9, 0x7632, R18 ;  /* 0x0000763209127816 */ /* 0x002fe40000000012 */
[----:B------:R-:W-:Y:S02]  /*a860*/  FSEL R63, R63, -INF , P1 ;  /* 0xff8000003f3f7808 */ /* 0x000fe40000800000 */
[----:B------:R-:W-:-:S05]  /*a870*/  FSEL R62, R62, -INF , P2 ;  /* 0xff8000003e3e7808 */ /* 0x000fca0001000000 */
[----:B------:R-:W-:Y:S01]  /*a880*/  FFMA R19, R62, 0.69314718246459960938, R19 ;  /* 0x3f3172183e137823 */ /* 0x000fe20000000013 */
[----:B------:R1:W-:Y:S04]  /*a890*/  STS.128 [R3], R52 ;  /* 0x0000003403007388 */ /* 0x0003e80000000c00 */
[----:B------:R-:W-:Y:S04]  /*a8a0*/  STS.128 [R3+0x400], R56 ;  /* 0x0004003803007388 */ /* 0x000fe80000000c00 */
[----:B------:R-:W-:Y:S04]  /*a8b0*/  STS.128 [R3+0x80], R64 ;  /* 0x0000804003007388 */ /* 0x000fe80000000c00 */
[----:B------:R-:W-:Y:S01]  /*a8c0*/  STS.128 [R3+0x480], R68 ;  /* 0x0004804403007388 */ /* 0x000fe20000000c00 */
[----:B------:R-:W-:Y:S01]  /*a8d0*/  BAR.SYNC.DEFER_BLOCKING 0x0 ;  /* 0x0000000000007b1d */ /* 0x000fe20000010000 */
[----:B-1----:R-:W-:-:S02]  /*a8e0*/  IMAD.SHL.U32 R53, R88, 0x2, RZ ;  /* 0x0000000258357824 */ /* 0x002fc400078e00ff */
[----:B------:R-:W-:-:S03]  /*a8f0*/  IMAD.HI R88, R88, 0x2, RZ ;  /* 0x0000000258587827 */ /* 0x000fc600078e02ff */
[----:B0-----:R-:W-:-:S04]  /*a900*/  IADD3 R72, P3, P4, R72, R104, R53 ;  /* 0x0000006848487210 */ /* 0x001fc80007c7e035 */
[----:B------:R-:W-:Y:S01]  /*a910*/  IADD3.X R73, R73, R105, R88, P3, P4 ;  /* 0x0000006949497210 */ /* 0x000fe20001fe8458 */
[C---:B------:R-:W-:Y:S01]  /*a920*/  IMAD R105, R74.reuse, 0x4, R61 ;  /* 0x000000044a697824 */ /* 0x040fe200078e023d */
[-C--:B------:R-:W-:Y:S02]  /*a930*/  LEA R6, P3, R93, R72.reuse, 0x1 ;  /* 0x000000485d067211 */ /* 0x080fe400078608ff */
[-C--:B------:R-:W-:Y:S01]  /*a940*/  LEA R16, P4, R97, R72.reuse, 0x1 ;  /* 0x0000004861107211 */ /* 0x080fe200078808ff */
[----:B------:R-:W-:Y:S01]  /*a950*/  IMAD R21, R74, 0x4, R105 ;  /* 0x000000044a157824 */ /* 0x000fe200078e0269 */
[-C--:B------:R-:W-:Y:S02]  /*a960*/  LEA.HI.X.SX32 R7, R93, R73.reuse, 0x1, P3 ;  /* 0x000000495d077211 */ /* 0x080fe400018f0eff */
[----:B------:R-:W-:Y:S02]  /*a970*/  LEA R22, P3, R91, R72, 0x1 ;  /* 0x000000485b167211 */ /* 0x000fe400078608ff */
[----:B------:R-:W-:-:S02]  /*a980*/  LEA.HI.X.SX32 R17, R97, R73, 0x1, P4 ;  /* 0x0000004961117211 */ /* 0x000fc400020f0eff */
[----:B------:R-:W-:Y:S01]  /*a990*/  LEA.HI.X.SX32 R23, R91, R73, 0x1, P3 ;  /* 0x000000495b177211 */ /* 0x000fe200018f0eff */
[----:B------:R-:W-:Y:S01]  /*a9a0*/  LDS.128 R52, [R4] ;  /* 0x0000000004347984 */ /* 0x000fe20000000c00 */
[----:B------:R-:W-:-:S03]  /*a9b0*/  LEA R48, P3, R77, R72, 0x1 ;  /* 0x000000484d307211 */ /* 0x000fc600078608ff */
[----:B------:R-:W-:Y:S01]  /*a9c0*/  LDS.128 R64, [R4+0x800] ;  /* 0x0008000004407984 */ /* 0x000fe20000000c00 */
[-C--:B------:R-:W-:Y:S02]  /*a9d0*/  LEA.HI.X.SX32 R49, R77, R73.reuse, 0x1, P3 ;  /* 0x000000494d317211 */ /* 0x080fe400018f0eff */
[C---:B------:R-:W-:Y:S01]  /*a9e0*/  LEA R50, P3, R99.reuse, R72, 0x1 ;  /* 0x0000004863327211 */ /* 0x040fe200078608ff */
[----:B------:R-:W0:Y:S03]  /*a9f0*/  LDS.128 R68, [R5] ;  /* 0x0000000005447984 */ /* 0x000e260000000c00 */
[----:B------:R-:W-:Y:S01]  /*aa00*/  LEA.HI.X.SX32 R51, R99, R73, 0x1, P3 ;  /* 0x0000004963337211 */ /* 0x000fe200018f0eff */
[----:B------:R-:W-:Y:S01]  /*aa10*/  LDS.128 R56, [R5+0x800] ;  /* 0x0008000005387984 */ /* 0x000fe20000000c00 */
[----:B------:R-:W-:Y:S06]  /*aa20*/  BAR.SYNC.DEFER_BLOCKING 0x0 ;  /* 0x0000000000007b1d */ /* 0x000fec0000010000 */
[----:B------:R-:W-:Y:S04]  /*aa30*/  STS.128 [R3], R84 ;  /* 0x0000005403007388 */ /* 0x000fe80000000c00 */
[----:B------:R1:W-:Y:S04]  /*aa40*/  STS.128 [R3+0x400], R80 ;  /* 0x0004005003007388 */ /* 0x0003e80000000c00 */
[----:B------:R-:W-:Y:S04]  /*aa50*/  STS.128 [R3+0x80], R108 ;  /* 0x0000806c03007388 */ /* 0x000fe80000000c00 */
[----:B------:R3:W-:Y:S01]  /*aa60*/  STS.128 [R3+0x480], R112 ;  /* 0x0004807003007388 */ /* 0x0007e20000000c00 */
[----:B------:R-:W-:Y:S01]  /*aa70*/  BAR.SYNC.DEFER_BLOCKING 0x0 ;  /* 0x0000000000007b1d */ /* 0x000fe20000010000 */
[----:B-1----:R-:W-:-:S04]  /*aa80*/  IMAD R81, R74, 0x4, R21 ;  /* 0x000000044a517824 */ /* 0x002fc800078e0215 */
[----:B------:R-:W-:-:S04]  /*aa90*/  IMAD R83, R74, 0x4, R81 ;  /* 0x000000044a537824 */ /* 0x000fc800078e0251 */
[----:B------:R-:W-:-:S04]  /*aaa0*/  IMAD R85, R74, 0x4, R83 ;  /* 0x000000044a557824 */ /* 0x000fc800078e0253 */
[----:B------:R-:W-:-:S04]  /*aab0*/  IMAD R87, R74, 0x4, R85 ;  /* 0x000000044a577824 */ /* 0x000fc800078e0255 */
[----:B---3--:R-:W-:-:S04]  /*aac0*/  IMAD R3, R74, 0x4, R87 ;  /* 0x000000044a037824 */ /* 0x008fc800078e0257 */
[C---:B------:R-:W-:Y:S01]  /*aad0*/  IMAD R77, R74.reuse, 0x4, R3 ;  /* 0x000000044a4d7824 */ /* 0x040fe200078e0203 */
[----:B------:R1:W-:Y:S03]  /*aae0*/  STG.E.U16 desc[UR60][R6.64], R8 ;  /* 0x0000000806007986 */ /* 0x0003e6000c10153c */
[C---:B------:R-:W-:Y:S01]  /*aaf0*/  IMAD R91, R74.reuse, 0x4, R77 ;  /* 0x000000044a5b7824 */ /* 0x040fe200078e024d */
[----:B------:R-:W-:Y:S03]  /*ab00*/  STG.E.U16 desc[UR60][R16.64], R24 ;  /* 0x0000001810007986 */ /* 0x000fe6000c10153c */
[----:B------:R-:W-:-:S04]  /*ab10*/  IMAD R93, R74, 0x4, R91 ;  /* 0x000000044a5d7824 */ /* 0x000fc800078e025b */
[----:B------:R-:W-:Y:S01]  /*ab20*/  IMAD R97, R74, 0x4, R93 ;  /* 0x000000044a617824 */ /* 0x000fe200078e025d */
[----:B-1----:R-:W-:Y:S02]  /*ab30*/  PRMT R7, R8, 0x7632, R7 ;  /* 0x0000763208077816 */ /* 0x002fe40000000007 */
[C---:B------:R-:W-:Y:S02]  /*ab40*/  LEA R6, P3, R101.reuse, R72, 0x1 ;  /* 0x0000004865067211 */ /* 0x040fe400078608ff */
[----:B------:R-:W-:Y:S01]  /*ab50*/  PRMT R8, R24, 0x7632, R8 ;  /* 0x0000763218087816 */ /* 0x000fe20000000008 */
[----:B------:R1:W-:Y:S04]  /*ab60*/  STG.E.U16 desc[UR60][R22.64], R7 ;  /* 0x0000000716007986 */ /* 0x0003e8000c10153c */
[----:B------:R3:W-:Y:S04]  /*ab70*/  STG.E.U16 desc[UR60][R48.64], R8 ;  /* 0x0000000830007986 */ /* 0x0007e8000c10153c */
[----:B------:R-:W-:Y:S01]  /*ab80*/  STG.E.U16 desc[UR60][R50.64], R9 ;  /* 0x0000000932007986 */ /* 0x000fe2000c10153c */
[----:B-1----:R-:W-:-:S02]  /*ab90*/  LEA.HI.X.SX32 R7, R101, R73, 0x1, P3 ;  /* 0x0000004965077211 */ /* 0x002fc400018f0eff */
[-C--:B------:R-:W-:Y:S02]  /*aba0*/  LEA R16, P3, R95, R72.reuse, 0x1 ;  /* 0x000000485f107211 */ /* 0x080fe400078608ff */
[-C--:B---3--:R-:W-:Y:S01]  /*abb0*/  LEA R48, P4, R75, R72.reuse, 0x1 ;  /* 0x000000484b307211 */ /* 0x088fe200078808ff */
[----:B------:R1:W-:Y:S01]  /*abc0*/  STG.E.U16 desc[UR60][R6.64], R25 ;  /* 0x0000001906007986 */ /* 0x0003e2000c10153c */
[-C--:B------:R-:W-:Y:S01]  /*abd0*/  LEA.HI.X.SX32 R17, R95, R73.reuse, 0x1, P3 ;  /* 0x000000495f117211 */ /* 0x080fe200018f0eff */
[C---:B------:R-:W-:Y:S01]  /*abe0*/  IMAD R95, R74.reuse, 0x4, R97 ;  /* 0x000000044a5f7824 */ /* 0x040fe200078e0261 */
[-C--:B------:R-:W-:Y:S02]  /*abf0*/  LEA R22, P3, R103, R72.reuse, 0x1 ;  /* 0x0000004867167211 */ /* 0x080fe400078608ff */
[-C--:B------:R-:W-:Y:S01]  /*ac00*/  LEA.HI.X.SX32 R49, R75, R73.reuse, 0x1, P4 ;  /* 0x000000494b317211 */ /* 0x080fe200020f0eff */
[C---:B------:R-:W-:Y:S01]  /*ac10*/  IMAD R99, R74.reuse, 0x4, R95 ;  /* 0x000000044a637824 */ /* 0x040fe200078e025f */
[----:B------:R-:W-:Y:S01]  /*ac20*/  LEA.HI.X.SX32 R23, R103, R73, 0x1, P3 ;  /* 0x0000004967177211 */ /* 0x000fe200018f0eff */
[----:B------:R3:W-:Y:S01]  /*ac30*/  STG.E.U16 desc[UR60][R16.64], R18 ;  /* 0x0000001210007986 */ /* 0x0007e2000c10153c */
[----:B------:R-:W-:Y:S01]  /*ac40*/  LEA R8, P3, R79, R72, 0x1 ;  /* 0x000000484f087211 */ /* 0x000fe200078608ff */
[----:B------:R-:W-:Y:S01]  /*ac50*/  IMAD R101, R74, 0x4, R99 ;  /* 0x000000044a657824 */ /* 0x000fe200078e0263 */
[----:B-1----:R-:W-:-:S03]  /*ac60*/  PRMT R7, R25, 0x7632, R7 ;  /* 0x0000763219077816 */ /* 0x002fc60000000007 */
[C---:B------:R-:W-:Y:S01]  /*ac70*/  IMAD R51, R74.reuse, 0x4, R101 ;  /* 0x000000044a337824 */ /* 0x040fe200078e0265 */
[-C--:B------:R-:W-:Y:S02]  /*ac80*/  LEA.HI.X.SX32 R9, R79, R73.reuse, 0x1, P3 ;  /* 0x000000494f097211 */ /* 0x080fe400018f0eff */
[-C--:B------:R-:W-:Y:S01]  /*ac90*/  LEA R6, P3, R89, R72.reuse, 0x1 ;  /* 0x0000004859067211 */ /* 0x080fe200078608ff */
[C---:B------:R-:W-:Y:S01]  /*aca0*/  IMAD R75, R74.reuse, 0x4, R51 ;  /* 0x000000044a4b7824 */ /* 0x040fe200078e0233 */
[----:B------:R1:W-:Y:S01]  /*acb0*/  STG.E.U16 desc[UR60][R22.64], R7 ;  /* 0x0000000716007986 */ /* 0x0003e2000c10153c */
[----:B---3--:R-:W-:Y:S02]  /*acc0*/  PRMT R18, R27, 0x7632, R18 ;  /* 0x000076321b127816 */ /* 0x008fe40000000012 */
[C---:B------:R-:W-:Y:S01]  /*acd0*/  IMAD R79, R74.reuse, 0x4, R75 ;  /* 0x000000044a4f7824 */ /* 0x040fe200078e024b */
[----:B------:R-:W-:Y:S04]  /*ace0*/  STG.E.U16 desc[UR60][R48.64], R10 ;  /* 0x0000000a30007986 */ /* 0x000fe8000c10153c */
[----:B------:R3:W-:Y:S01]  /*acf0*/  STG.E.U16 desc[UR60][R8.64], R26 ;  /* 0x0000001a08007986 */ /* 0x0007e2000c10153c */
[----:B-1----:R-:W-:Y:S01]  /*ad00*/  LEA.HI.X.SX32 R7, R89, R73, 0x1, P3 ;  /* 0x0000004959077211 */ /* 0x002fe200018f0eff */
[----:B------:R-:W-:Y:S01]  /*ad10*/  IMAD R89, R74, 0x4, R79 ;  /* 0x000000044a597824 */ /* 0x000fe200078e024f */
[----:B------:R-:W-:-:S03]  /*ad20*/  LEA R16, P3, R61, R72, 0x1 ;  /* 0x000000483d107211 */ /* 0x000fc600078608ff */
[C---:B------:R-:W-:Y:S01]  /*ad30*/  IMAD R103, R74.reuse, 0x4, R89 ;  /* 0x000000044a677824 */ /* 0x040fe200078e0259 */
[-C--:B------:R-:W-:Y:S02]  /*ad40*/  LEA.HI.X.SX32 R17, R61, R73.reuse, 0x1, P3 ;  /* 0x000000493d117211 */ /* 0x080fe400018f0eff */
[CC--:B------:R-:W-:Y:S01]  /*ad50*/  LEA R22, P3, R105.reuse, R72.reuse, 0x1 ;  /* 0x0000004869167211 */ /* 0x0c0fe200078608ff */
[----:B------:R-:W-:Y:S01]  /*ad60*/  IMAD R61, R74, 0x4, R103 ;  /* 0x000000044a3d7824 */ /* 0x000fe200078e0267 */
[----:B---3--:R-:W-:Y:S02]  /*ad70*/  PRMT R9, R10, 0x7632, R9 ;  /* 0x000076320a097816 */ /* 0x008fe40000000009 */
[-C--:B------:R-:W-:Y:S01]  /*ad80*/  LEA.HI.X.SX32 R23, R105, R73.reuse, 0x1, P3 ;  /* 0x0000004969177211 */ /* 0x080fe200018f0eff */
[C---:B------:R-:W-:Y:S01]  /*ad90*/  IMAD R49, R74.reuse, 0x4, R61 ;  /* 0x000000044a317824 */ /* 0x040fe200078e023d */
[C---:B------:R-:W-:Y:S01]  /*ada0*/  LEA R8, P3, R21.reuse, R72, 0x1 ;  /* 0x0000004815087211 */ /* 0x040fe200078608ff */
[----:B------:R1:W-:Y:S02]  /*adb0*/  STG.E.U16 desc[UR60][R6.64], R9 ;  /* 0x0000000906007986 */ /* 0x0003e4000c10153c */
[----:B------:R-:W-:Y:S01]  /*adc0*/  IMAD R105, R74, 0x4, R49 ;  /* 0x000000044a697824 */ /* 0x000fe200078e0231 */
[----:B-1----:R-:W-:-:S03]  /*add0*/  LEA.HI.X.SX32 R9, R21, R73, 0x1, P3 ;  /* 0x0000004915097211 */ /* 0x002fc600018f0eff */
[----:B------:R-:W-:Y:S01]  /*ade0*/  IMAD R21, R74, 0x4, R105 ;  /* 0x000000044a157824 */ /* 0x000fe200078e0269 */
[CC--:B------:R-:W-:Y:S02]  /*adf0*/  LEA R24, P3, R81.reuse, R72.reuse, 0x1 ;  /* 0x0000004851187211 */ /* 0x0c0fe400078608ff */
[----:B------:R-:W-:Y:S01]  /*ae00*/  PRMT R7, R26, 0x7632, R7 ;  /* 0x000076321a077816 */ /* 0x000fe20000000007 */
[C---:B------:R-:W-:Y:S01]  /*ae10*/  IMAD R107, R74.reuse, 0x4, R21 ;  /* 0x000000044a6b7824 */ /* 0x040fe200078e0215 */
[-C--:B------:R-:W-:Y:S02]  /*ae20*/  LEA.HI.X.SX32 R25, R81, R73.reuse, 0x1, P3 ;  /* 0x0000004951197211 */ /* 0x080fe400018f0eff */
[C---:B------:R-:W-:Y:S01]  /*ae30*/  LEA R6, P3, R83.reuse, R72, 0x1 ;  /* 0x0000004853067211 */ /* 0x040fe200078608ff */
[C---:B------:R-:W-:Y:S01]  /*ae40*/  IMAD R81, R74.reuse, 0x4, R107 ;  /* 0x000000044a517824 */ /* 0x040fe200078e026b */
[----:B------:R1:W-:Y:S03]  /*ae50*/  STG.E.U16 desc[UR60][R16.64], R7 ;  /* 0x0000000710007986 */ /* 0x0003e6000c10153c */
[C---:B------:R-:W-:Y:S01]  /*ae60*/  IMAD R109, R74.reuse, 0x4, R81 ;  /* 0x000000044a6d7824 */ /* 0x040fe200078e0251 */
[----:B------:R-:W-:Y:S04]  /*ae70*/  STG.E.U16 desc[UR60][R22.64], R11 ;  /* 0x0000000b16007986 */ /* 0x000fe8000c10153c */
[----:B------:R3:W-:Y:S01]  /*ae80*/  STG.E.U16 desc[UR60][R8.64], R27 ;  /* 0x0000001b08007986 */ /* 0x0007e2000c10153c */
[----:B-1----:R-:W-:Y:S01]  /*ae90*/  LEA.HI.X.SX32 R7, R83, R73, 0x1, P3 ;  /* 0x0000004953077211 */ /* 0x002fe200018f0eff */
[----:B------:R-:W-:Y:S01]  /*aea0*/  IMAD R83, R74, 0x4, R109 ;  /* 0x000000044a537824 */ /* 0x000fe200078e026d */
[----:B------:R-:W-:-:S02]  /*aeb0*/  PRMT R17, R11, 0x7632, R17 ;  /* 0x000076320b117816 */ /* 0x000fc40000000011 */
[-C--:B------:R-:W-:Y:S02]  /*aec0*/  LEA R10, P3, R87, R72.reuse, 0x1 ;  /* 0x00000048570a7211 */ /* 0x080fe400078608ff */
[-C--:B------:R-:W-:Y:S01]  /*aed0*/  LEA R16, P4, R85, R72.reuse, 0x1 ;  /* 0x0000004855107211 */ /* 0x080fe200078808ff */
[----:B------:R1:W-:Y:S01]  /*aee0*/  STG.E.U16 desc[UR60][R24.64], R17 ;  /* 0x0000001118007986 */ /* 0x0003e2000c10153c */
[----:B---3--:R-:W-:Y:S01]  /*aef0*/  IMAD R27, R74, 0x4, R83 ;  /* 0x000000044a1b7824 */ /* 0x008fe200078e0253 */
[-C--:B------:R-:W-:Y:S02]  /*af00*/  LEA.HI.X.SX32 R11, R87, R73.reuse, 0x1, P3 ;  /* 0x00000049570b7211 */ /* 0x080fe400018f0eff */
[C---:B------:R-:W-:Y:S01]  /*af10*/  LEA R8, P3, R3.reuse, R72, 0x1 ;  /* 0x0000004803087211 */ /* 0x040fe200078608ff */
[----:B------:R2:W-:Y:S03]  /*af20*/  STG.E.U16 desc[UR60][R6.64], R18 ;  /* 0x0000001206007986 */ /* 0x0005e6000c10153c */
[----:B------:R-:W-:-:S02]  /*af30*/  LEA.HI.X.SX32 R9, R3, R73, 0x1, P3 ;  /* 0x0000004903097211 */ /* 0x000fc400018f0eff */
[----:B------:R-:W-:Y:S02]  /*af40*/  LEA R22, P3, R77, R72, 0x1 ;  /* 0x000000484d167211 */ /* 0x000fe400078608ff */
[-C--:B-1----:R-:W-:Y:S01]  /*af50*/  LEA.HI.X.SX32 R17, R85, R73.reuse, 0x1, P4 ;  /* 0x0000004955117211 */ /* 0x082fe200020f0eff */
[----:B------:R-:W-:Y:S01]  /*af60*/  IMAD R85, R74, 0x4, R27 ;  /* 0x000000044a557824 */ /* 0x000fe200078e021b */
[----:B------:R-:W-:-:S03]  /*af70*/  LEA.HI.X.SX32 R23, R77, R73, 0x1, P3 ;  /* 0x000000494d177211 */ /* 0x000fc600018f0eff */
[----:B------:R-:W-:Y:S01]  /*af80*/  IMAD R3, R74, 0x4, R85 ;  /* 0x000000044a037824 */ /* 0x000fe200078e0255 */
[----:B--2---:R-:W-:Y:S01]  /*af90*/  PRMT R7, R40, 0x7632, R7 ;  /* 0x0000763228077816 */ /* 0x004fe20000000007 */
[----:B------:R-:W-:Y:S01]  /*afa0*/  STG.E.U16 desc[UR60][R16.64], R40 ;  /* 0x0000002810007986 */ /* 0x000fe2000c10153c */
[----:B------:R-:W-:Y:S01]  /*afb0*/  LEA R6, P3, R91, R72, 0x1 ;  /* 0x000000485b067211 */ /* 0x000fe200078608ff */
[----:B------:R-:W-:Y:S01]  /*afc0*/  IMAD R87, R74, 0x4, R3 ;  /* 0x000000044a577824 */ /* 0x000fe200078e0203 */
[----:B0-----:R-:W-:Y:S01]  /*afd0*/  PRMT R18, R70, 0x7632, R18 ;  /* 0x0000763246127816 */ /* 0x001fe20000000012 */
[----:B------:R0:W-:Y:S02]  /*afe0*/  STG.E.U16 desc[UR60][R10.64], R44 ;  /* 0x0000002c0a007986 */ /* 0x0001e4000c10153c */
[----:B------:R-:W-:Y:S02]  /*aff0*/  IMAD R77, R74, 0x4, R87 ;  /* 0x000000044a4d7824 */ /* 0x000fe400078e0257 */
[----:B------:R1:W-:Y:S01]  /*b000*/  STG.E.U16 desc[UR60][R8.64], R7 ;  /* 0x0000000708007986 */ /* 0x0003e2000c10153c */
[----:B0-----:R-:W-:-:S02]  /*b010*/  PRMT R11, R44, 0x7632, R11 ;  /* 0x000076322c0b7816 */ /* 0x001fc4000000000b */
[-C--:B------:R-:W-:Y:S02]  /*b020*/  LEA R44, P5, R27, R72.reuse, 0x1 ;  /* 0x000000481b2c7211 */ /* 0x080fe400078a08ff */
[-C--:B-1----:R-:W-:Y:S01]  /*b030*/  LEA.HI.X.SX32 R7, R91, R73.reuse, 0x1, P3 ;  /* 0x000000495b077211 */ /* 0x082fe200018f0eff */
[C---:B------:R-:W-:Y:S01]  /*b040*/  IMAD R91, R74.reuse, 0x4, R77 ;  /* 0x000000044a5b7824 */ /* 0x040fe200078e024d */
[CC--:B------:R-:W-:Y:S01]  /*b050*/  LEA R10, P3, R93.reuse, R72.reuse, 0x1 ;  /* 0x000000485d0a7211 */ /* 0x0c0fe200078608ff */
[----:B------:R0:W-:Y:S02]  /*b060*/  STG.E.U16 desc[UR60][R22.64], R11 ;  /* 0x0000000b16007986 */ /* 0x0001e4000c10153c */
[C---:B------:R-:W-:Y:S02]  /*b070*/  IMAD R111, R74.reuse, 0x4, R91 ;  /* 0x000000044a6f7824 */ /* 0x040fe400078e025b */
[----:B------:R1:W-:Y:S01]  /*b080*/  STG.E.U16 desc[UR60][R6.64], R41 ;  /* 0x0000002906007986 */ /* 0x0003e2000c10153c */
[----:B0-----:R-:W-:Y:S01]  /*b090*/  LEA.HI.X.SX32 R11, R93, R73, 0x1, P3 ;  /* 0x000000495d0b7211 */ /* 0x001fe200018f0eff */
[----:B------:R-:W-:Y:S01]  /*b0a0*/  IMAD R93, R74, 0x4, R111 ;  /* 0x000000044a5d7824 */ /* 0x000fe200078e026f */
[----:B------:R-:W-:-:S02]  /*b0b0*/  LEA R16, P3, R97, R72, 0x1 ;  /* 0x0000004861107211 */ /* 0x000fc400078608ff */
[-C--:B------:R-:W-:Y:S01]  /*b0c0*/  LEA R22, P4, R99, R72.reuse, 0x1 ;  /* 0x0000004863167211 */ /* 0x080fe200078808ff */
[----:B------:R0:W-:Y:S01]  /*b0d0*/  STG.E.U16 desc[UR60][R10.64], R45 ;  /* 0x0000002d0a007986 */ /* 0x0001e2000c10153c */
[-C--:B------:R-:W-:Y:S01]  /*b0e0*/  LEA.HI.X.SX32 R17, R97, R73.reuse, 0x1, P3 ;  /* 0x0000004961117211 */ /* 0x080fe200018f0eff */
[C---:B------:R-:W-:Y:S01]  /*b0f0*/  IMAD R97, R74.reuse, 0x4, R93 ;  /* 0x000000044a617824 */ /* 0x040fe200078e025d */
[-C--:B------:R-:W-:Y:S02]  /*b100*/  LEA R8, P3, R95, R72.reuse, 0x1 ;  /* 0x000000485f087211 */ /* 0x080fe400078608ff */
[----:B-1----:R-:W-:Y:S01]  /*b110*/  PRMT R7, R41, 0x7632, R7 ;  /* 0x0000763229077816 */ /* 0x002fe20000000007 */
[C---:B------:R-:W-:Y:S01]  /*b120*/  IMAD R113, R74.reuse, 0x4, R97 ;  /* 0x000000044a717824 */ /* 0x040fe200078e0261 */
[-C--:B------:R-:W-:Y:S02]  /*b130*/  LEA.HI.X.SX32 R9, R95, R73.reuse, 0x1, P3 ;  /* 0x000000495f097211 */ /* 0x080fe400018f0eff */
[-C--:B------:R-:W-:Y:S01]  /*b140*/  LEA.HI.X.SX32 R23, R99, R73.reuse, 0x1, P4 ;  /* 0x0000004963177211 */ /* 0x080fe200020f0eff */
[C---:B------:R-:W-:Y:S01]  /*b150*/  IMAD R115, R74.reuse, 0x4, R113 ;  /* 0x000000044a737824 */ /* 0x040fe200078e0271 */
[----:B------:R-:W-:Y:S01]  /*b160*/  LEA R6, P3, R101, R72, 0x1 ;  /* 0x0000004865067211 */ /* 0x000fe200078608ff */
[----:B------:R1:W-:Y:S01]  /*b170*/  STG.E.U16 desc[UR60][R16.64], R7 ;  /* 0x0000000710007986 */ /* 0x0003e2000c10153c */
[----:B0-----:R-:W-:Y:S01]  /*b180*/  PRMT R11, R45, 0x7632, R11 ;  /* 0x000076322d0b7816 */ /* 0x001fe2000000000b */
[----:B------:R-:W-:Y:S01]  /*b190*/  IMAD R95, R74, 0x4, R115 ;  /* 0x000000044a5f7824 */ /* 0x000fe200078e0273 */
[----:B------:R-:W-:-:S02]  /*b1a0*/  LEA.HI.X.SX32 R45, R27, R73, 0x1, P5 ;  /* 0x000000491b2d7211 */ /* 0x000fc400028f0eff */
[-C--:B------:R-:W-:Y:S01]  /*b1b0*/  LEA R50, P5, R87, R72.reuse, 0x1 ;  /* 0x0000004857327211 */ /* 0x080fe200078a08ff */
[C---:B------:R-:W-:Y:S01]  /*b1c0*/  IMAD R99, R74.reuse, 0x4, R95 ;  /* 0x000000044a637824 */ /* 0x040fe200078e025f */
[----:B------:R0:W-:Y:S04]  /*b1d0*/  STG.E.U16 desc[UR60][R8.64], R11 ;  /* 0x0000000b08007986 */ /* 0x0001e8000c10153c */
[----:B------:R-:W-:Y:S01]  /*b1e0*/  STG.E.U16 desc[UR60][R22.64], R42 ;  /* 0x0000002a16007986 */ /* 0x000fe2000c10153c */
[----:B-1----:R-:W-:Y:S01]  /*b1f0*/  LEA.HI.X.SX32 R7, R101, R73, 0x1, P3 ;  /* 0x0000004965077211 */ /* 0x002fe200018f0eff */
[----:B------:R-:W-:Y:S01]  /*b200*/  IMAD R101, R74, 0x4, R99 ;  /* 0x000000044a657824 */ /* 0x000fe200078e0263 */
[----:B------:R-:W-:-:S03]  /*b210*/  LEA R10, P3, R51, R72, 0x1 ;  /* 0x00000048330a7211 */ /* 0x000fc600078608ff */
[C---:B------:R-:W-:Y:S01]  /*b220*/  IMAD R117, R74.reuse, 0x4, R101 ;  /* 0x000000044a757824 */ /* 0x040fe200078e0265 */
[----:B------:R1:W-:Y:S01]  /*b230*/  STG.E.U16 desc[UR60][R6.64], R46 ;  /* 0x0000002e06007986 */ /* 0x0003e2000c10153c */
[-C--:B0-----:R-:W-:Y:S02]  /*b240*/  LEA.HI.X.SX32 R11, R51, R73.reuse, 0x1, P3 ;  /* 0x00000049330b7211 */ /* 0x081fe400018f0eff */
[-C--:B------:R-:W-:Y:S01]  /*b250*/  LEA R16, P3, R75, R72.reuse, 0x1 ;  /* 0x000000484b107211 */ /* 0x080fe200078608ff */
[C---:B------:R-:W-:Y:S01]  /*b260*/  IMAD R119, R74.reuse, 0x4, R117 ;  /* 0x000000044a777824 */ /* 0x040fe200078e0275 */
[-C--:B------:R-:W-:Y:S02]  /*b270*/  LEA.HI.X.SX32 R51, R87, R73.reuse, 0x1, P5 ;  /* 0x0000004957337211 */ /* 0x080fe400028f0eff */
[----:B------:R-:W-:Y:S01]  /*b280*/  LEA.HI.X.SX32 R17, R75, R73, 0x1, P3 ;  /* 0x000000494b117211 */ /* 0x000fe200018f0eff */
[----:B------:R-:W-:Y:S01]  /*b290*/  IMAD R75, R74, 0x4, R119 ;  /* 0x000000044a4b7824 */ /* 0x000fe200078e0277 */
[----:B------:R-:W-:-:S02]  /*b2a0*/  LEA R8, P3, R79, R72, 0x1 ;  /* 0x000000484f087211 */ /* 0x000fc400078608ff */
[-C--:B------:R-:W-:Y:S01]  /*b2b0*/  LEA R78, P5, R111, R72.reuse, 0x1 ;  /* 0x000000486f4e7211 */ /* 0x080fe200078a08ff */
[----:B------:R-:W-:Y:S01]  /*b2c0*/  IMAD R121, R74, 0x4, R75 ;  /* 0x000000044a797824 */ /* 0x000fe200078e024b */
[----:B-1----:R-:W-:Y:S02]  /*b2d0*/  PRMT R7, R42, 0x7632, R7 ;  /* 0x000076322a077816 */ /* 0x002fe40000000007 */
[-C--:B------:R-:W-:Y:S01]  /*b2e0*/  LEA.HI.X.SX32 R9, R79, R73.reuse, 0x1, P3 ;  /* 0x000000494f097211 */ /* 0x080fe200018f0eff */
[C---:B------:R-:W-:Y:S01]  /*b2f0*/  IMAD R123, R74.reuse, 0x4, R121 ;  /* 0x000000044a7b7824 */ /* 0x040fe200078e0279 */
[-C--:B------:R-:W-:Y:S01]  /*b300*/  LEA R6, P3, R89, R72.reuse, 0x1 ;  /* 0x0000004859067211 */ /* 0x080fe200078608ff */
[----:B------:R0:W-:Y:S01]  /*b310*/  STG.E.U16 desc[UR60][R10.64], R7 ;  /* 0x000000070a007986 */ /* 0x0001e2000c10153c */
[----:B------:R-:W-:Y:S01]  /*b320*/  LEA.HI.X.SX32 R79, R111, R73, 0x1, P5 ;  /* 0x000000496f4f7211 */ /* 0x000fe200028f0eff */
[----:B------:R-:W-:Y:S01]  /*b330*/  IMAD R125, R74, 0x4, R123 ;  /* 0x000000044a7d7824 */ /* 0x000fe200078e027b */
[----:B------:R-:W-:-:S03]  /*b340*/  LEA R84, P5, R113, R72, 0x1 ;  /* 0x0000004871547211 */ /* 0x000fc600078a08ff */
[----:B------:R-:W-:-:S04]  /*b350*/  IMAD R127, R74, 0x4, R125 ;  /* 0x000000044a7f7824 */ /* 0x000fc800078e027d */
[----:B------:R-:W-:Y:S01]  /*b360*/  IMAD R129, R74, 0x4, R127 ;  /* 0x000000044a817824 */ /* 0x000fe200078e027f */
[----:B0-----:R-:W-:-:S03]  /*b370*/  LEA.HI.X.SX32 R7, R89, R73, 0x1, P3 ;  /* 0x0000004959077211 */ /* 0x001fc600018f0eff */
[----:B------:R-:W-:Y:S01]  /*b380*/  IMAD R131, R74, 0x4, R129 ;  /* 0x000000044a837824 */ /* 0x000fe200078e0281 */
[CC--:B------:R-:W-:Y:S02]  /*b390*/  LEA R22, P3, R103.reuse, R72.reuse, 0x1 ;  /* 0x0000004867167211 */ /* 0x0c0fe400078608ff */
[----:B------:R-:W-:Y:S01]  /*b3a0*/  PRMT R11, R46, 0x7632, R11 ;  /* 0x000076322e0b7816 */ /* 0x000fe2000000000b */
[C---:B------:R-:W-:Y:S01]  /*b3b0*/  IMAD R133, R74.reuse, 0x4, R131 ;  /* 0x000000044a857824 */ /* 0x040fe200078e0283 */
[----:B------:R-:W-:Y:S02]  /*b3c0*/  LEA.HI.X.SX32 R23, R103, R73, 0x1, P3 ;  /* 0x0000004967177211 */ /* 0x000fe400018f0eff */
[----:B------:R-:W-:Y:S01]  /*b3d0*/  LEA R10, P3, R61, R72, 0x1 ;  /* 0x000000483d0a7211 */ /* 0x000fe200078608ff */
[C---:B------:R-:W-:Y:S01]  /*b3e0*/  IMAD R135, R74.reuse, 0x4, R133 ;  /* 0x000000044a877824 */ /* 0x040fe200078e0285 */
[----:B------:R0:W-:Y:S03]  /*b3f0*/  STG.E.U16 desc[UR60][R16.64], R11 ;  /* 0x0000000b10007986 */ /* 0x0001e6000c10153c */
[C---:B------:R-:W-:Y:S01]  /*b400*/  IMAD R137, R74.reuse, 0x4, R135 ;  /* 0x000000044a897824 */ /* 0x040fe200078e0287 */
[----:B------:R1:W-:Y:S03]  /*b410*/  STG.E.U16 desc[UR60][R8.64], R43 ;  /* 0x0000002b08007986 */ /* 0x0003e6000c10153c */
[----:B------:R-:W-:Y:S01]  /*b420*/  IMAD R139, R74, 0x4, R137 ;  /* 0x000000044a8b7824 */ /* 0x000fe200078e0289 */
[----:B------:R2:W-:Y:S01]  /*b430*/  STG.E.U16 desc[UR60][R6.64], R47 ;  /* 0x0000002f06007986 */ /* 0x0005e2000c10153c */
[----:B0-----:R-:W-:-:S02]  /*b440*/  PRMT R17, R43, 0x7632, R17 ;  /* 0x000076322b117816 */ /* 0x001fc40000000011 */
[-C--:B------:R-:W-:Y:S02]  /*b450*/  LEA R16, P4, R49, R72.reuse, 0x1 ;  /* 0x0000004831107211 */ /* 0x080fe400078808ff */
[----:B-1----:R-:W-:Y:S01]  /*b460*/  PRMT R9, R47, 0x7632, R9 ;  /* 0x000076322f097816 */ /* 0x002fe20000000009 */
[----:B------:R0:W-:Y:S01]  /*b470*/  STG.E.U16 desc[UR60][R22.64], R17 ;  /* 0x0000001116007986 */ /* 0x0001e2000c10153c */
[-C--:B------:R-:W-:Y:S02]  /*b480*/  LEA.HI.X.SX32 R11, R61, R73.reuse, 0x1, P3 ;  /* 0x000000493d0b7211 */ /* 0x080fe400018f0eff */
[----:B------:R-:W-:Y:S02]  /*b490*/  LEA R8, P3, R105, R72, 0x1 ;  /* 0x0000004869087211 */ /* 0x000fe400078608ff */
[----:B--2---:R-:W-:Y:S01]  /*b4a0*/  PRMT R7, R52, 0x7632, R7 ;  /* 0x0000763234077816 */ /* 0x004fe20000000007 */
[----:B------:R1:W-:Y:S01]  /*b4b0*/  STG.E.U16 desc[UR60][R10.64], R9 ;  /* 0x000000090a007986 */ /* 0x0003e2000c10153c */
[----:B0-----:R-:W-:-:S02]  /*b4c0*/  LEA.HI.X.SX32 R17, R49, R73, 0x1, P4 ;  /* 0x0000004931117211 */ /* 0x001fc400020f0eff */
[----:B------:R-:W-:-:S03]  /*b4d0*/  LEA R42, P4, R83, R72, 0x1 ;  /* 0x00000048532a7211 */ /* 0x000fc600078808ff */
[----:B------:R0:W-:Y:S01]  /*b4e0*/  STG.E.U16 desc[UR60][R16.64], R52 ;  /* 0x0000003410007986 */ /* 0x0001e2000c10153c */
[----:B-1----:R-:W-:Y:S01]  /*b4f0*/  IMAD R11, R74, 0x4, R139 ;  /* 0x000000044a0b7824 */ /* 0x002fe200078e028b */
[-C--:B------:R-:W-:Y:S02]  /*b500*/  LEA.HI.X.SX32 R9, R105, R73.reuse, 0x1, P3 ;  /* 0x0000004969097211 */ /* 0x080fe400018f0eff */
[CC--:B------:R-:W-:Y:S02]  /*b510*/  LEA R24, P3, R21.reuse, R72.reuse, 0x1 ;  /* 0x0000004815187211 */ /* 0x0c0fe400078608ff */
[----:B------:R-:W-:Y:S01]  /*b520*/  PRMT R10, R68, 0x7632, R10 ;  /* 0x00007632440a7816 */ /* 0x000fe2000000000a */
[----:B------:R1:W-:Y:S01]  /*b530*/  STG.E.U16 desc[UR60][R8.64], R68 ;  /* 0x0000004408007986 */ /* 0x0003e2000c10153c */
[----:B------:R-:W-:Y:S02]  /*b540*/  LEA.HI.X.SX32 R25, R21, R73, 0x1, P3 ;  /* 0x0000004915197211 */ /* 0x000fe400018f0eff */
[----:B------:R-:W-:Y:S01]  /*b550*/  LEA R22, P3, R107, R72, 0x1 ;  /* 0x000000486b167211 */ /* 0x000fe200078608ff */
[----:B0-----:R-:W-:-:S02]  /*b560*/  IMAD R17, R74, 0x4, R11 ;  /* 0x000000044a117824 */ /* 0x001fc400078e020b */
[----:B------:R0:W-:Y:S01]  /*b570*/  STG.E.U16 desc[UR60][R24.64], R7 ;  /* 0x0000000718007986 */ /* 0x0001e2000c10153c */
[-C--:B------:R-:W-:Y:S02]  /*b580*/  LEA.HI.X.SX32 R23, R107, R73.reuse, 0x1, P3 ;  /* 0x000000496b177211 */ /* 0x080fe400018f0eff */
[-C--:B------:R-:W-:Y:S02]  /*b590*/  LEA.HI.X.SX32 R43, R83, R73.reuse, 0x1, P4 ;  /* 0x00000049532b7211 */ /* 0x080fe400020f0eff */
[-C--:B------:R-:W-:Y:S01]  /*b5a0*/  LEA R48, P4, R3, R72.reuse, 0x1 ;  /* 0x0000004803307211 */ /* 0x080fe200078808ff */
[C---:B-1----:R-:W-:Y:S01]  /*b5b0*/  IMAD R9, R74.reuse, 0x4, R17 ;  /* 0x000000044a097824 */ /* 0x042fe200078e0211 */
[----:B------:R1:W-:Y:S01]  /*b5c0*/  STG.E.U16 desc[UR60][R22.64], R10 ;  /* 0x0000000a16007986 */ /* 0x0003e2000c10153c */
[----:B------:R-:W-:Y:S02]  /*b5d0*/  LEA R6, P3, R81, R72, 0x1 ;  /* 0x0000004851067211 */ /* 0x000fe400078608ff */
[----:B------:R-:W-:Y:S01]  /*b5e0*/  IMAD R21, R74, 0x4, R9 ;  /* 0x000000044a157824 */ /* 0x000fe200078e0209 */
[----:B------:R-:W-:-:S02]  /*b5f0*/  LEA.HI.X.SX32 R49, R3, R73, 0x1, P4 ;  /* 0x0000004903317211 */ /* 0x000fc400020f0eff */
[-C--:B0-----:R-:W-:Y:S01]  /*b600*/  LEA.HI.X.SX32 R7, R81, R73.reuse, 0x1, P3 ;  /* 0x0000004951077211 */ /* 0x081fe200018f0eff */
[C---:B------:R-:W-:Y:S01]  /*b610*/  IMAD R141, R74.reuse, 0x4, R21 ;  /* 0x000000044a8d7824 */ /* 0x040fe200078e0215 */
[-C--:B------:R-:W-:Y:S02]  /*b620*/  LEA R40, P3, R109, R72.reuse, 0x1 ;  /* 0x000000486d287211 */ /* 0x080fe400078608ff */
[-C--:B------:R-:W-:Y:S01]  /*b630*/  LEA R76, P4, R91, R72.reuse, 0x1 ;  /* 0x000000485b4c7211 */ /* 0x080fe200078808ff */
[----:B------:R0:W-:Y:S01]  /*b640*/  STG.E.U16 desc[UR60][R6.64], R53 ;  /* 0x0000003506007986 */ /* 0x0001e2000c10153c */
[C---:B-1----:R-:W-:Y:S01]  /*b650*/  IMAD R23, R74.reuse, 0x4, R141 ;  /* 0x000000044a177824 */ /* 0x042fe200078e028d */
[-C--:B------:R-:W-:Y:S02]  /*b660*/  LEA.HI.X.SX32 R41, R109, R73.reuse, 0x1, P3 ;  /* 0x000000496d297211 */ /* 0x080fe400018f0eff */
[CC--:B------:R-:W-:Y:S01]  /*b670*/  LEA R46, P3, R85.reuse, R72.reuse, 0x1 ;  /* 0x00000048552e7211 */ /* 0x0c0fe200078608ff */
[----:B------:R-:W-:Y:S01]  /*b680*/  IMAD R25, R74, 0x4, R23 ;  /* 0x000000044a197824 */ /* 0x000fe200078e0217 */
[----:B------:R-:W-:Y:S01]  /*b690*/  PRMT R68, R14, 0x7632, R68 ;  /* 0x000076320e447816 */ /* 0x000fe20000000044 */
[----:B------:R1:W-:Y:S01]  /*b6a0*/  STG.E.U16 desc[UR60][R40.64], R69 ;  /* 0x0000004528007986 */ /* 0x0003e2000c10153c */
[----:B------:R-:W-:Y:S01]  /*b6b0*/  LEA.HI.X.SX32 R47, R85, R73, 0x1, P3 ;  /* 0x00000049552f7211 */ /* 0x000fe200018f0eff */
[----:B------:R-:W-:Y:S01]  /*b6c0*/  IMAD R3, R74, 0x4, R25 ;  /* 0x000000044a037824 */ /* 0x000fe200078e0219 */
[----:B------:R-:W-:-:S02]  /*b6d0*/  LEA R60, P3, R77, R72, 0x1 ;  /* 0x000000484d3c7211 */ /* 0x000fc400078608ff */
[-C--:B------:R-:W-:Y:S01]  /*b6e0*/  LEA.HI.X.SX32 R85, R113, R73.reuse, 0x1, P5 ;  /* 0x0000004971557211 */ /* 0x080fe200028f0eff */
[C---:B------:R-:W-:Y:S01]  /*b6f0*/  IMAD R27, R74.reuse, 0x4, R3 ;  /* 0x000000044a1b7824 */ /* 0x040fe200078e0203 */
[-C--:B------:R-:W-:Y:S02]  /*b700*/  LEA.HI.X.SX32 R61, R77, R73.reuse, 0x1, P3 ;  /* 0x000000494d3d7211 */ /* 0x080fe400018f0eff */
[-C--:B------:R-:W-:Y:S01]  /*b710*/  LEA R80, P3, R93, R72.reuse, 0x1 ;  /* 0x000000485d507211 */ /* 0x080fe200078608ff */
[C---:B------:R-:W-:Y:S01]  /*b720*/  IMAD R143, R74.reuse, 0x4, R27 ;  /* 0x000000044a8f7824 */ /* 0x040fe200078e021b */
[-C--:B------:R-:W-:Y:S02]  /*b730*/  LEA R90, P5, R99, R72.reuse, 0x1 ;  /* 0x00000048635a7211 */ /* 0x080fe400078a08ff */
        /* <DEDUP_REMOVED lines=15> */
[-C--:B------:R-:W-:Y:S01]  /*b830*/  LEA.HI.X.SX32 R83, R97, R73.reuse, 0x1, P4 ;  /* 0x0000004961537211 */ /* 0x080fe200020f0eff */
[C---:B------:R-:W-:Y:S01]  /*b840*/  IMAD R155, R74.reuse, 0x4, R153 ;  /* 0x000000044a9b7824 */ /* 0x040fe200078e0299 */
[-C--:B------:R-:W-:Y:S02]  /*b850*/  LEA R88, P4, R95, R72.reuse, 0x1 ;  /* 0x000000485f587211 */ /* 0x080fe400078808ff */
[----:B------:R-:W-:Y:S01]  /*b860*/  LEA R96, P5, R119, R72, 0x1 ;  /* 0x0000004877607211 */ /* 0x000fe200078a08ff */
[----:B------:R-:W-:Y:S01]  /*b870*/  IMAD R75, R74, 0x4, R155 ;  /* 0x000000044a4b7824 */ /* 0x000fe200078e029b */
[----:B------:R-:W-:-:S02]  /*b880*/  LEA.HI.X.SX32 R89, R95, R73, 0x1, P4 ;  /* 0x000000495f597211 */ /* 0x000fc400020f0eff */
[-C--:B------:R-:W-:Y:S01]  /*b890*/  LEA R94, P4, R117, R72.reuse, 0x1 ;  /* 0x00000048755e7211 */ /* 0x080fe200078808ff */
[C---:B------:R-:W-:Y:S01]  /*b8a0*/  IMAD R157, R74.reuse, 0x4, R75 ;  /* 0x000000044a9d7824 */ /* 0x040fe200078e024b */
[-C--:B------:R-:W-:Y:S02]  /*b8b0*/  LEA.HI.X.SX32 R97, R119, R73.reuse, 0x1, P5 ;  /* 0x0000004977617211 */ /* 0x080fe400028f0eff */
[-C--:B------:R-:W-:Y:S01]  /*b8c0*/  LEA R102, P5, R123, R72.reuse, 0x1 ;  /* 0x000000487b667211 */ /* 0x080fe200078a08ff */
[C---:B------:R-:W-:Y:S01]  /*b8d0*/  IMAD R159, R74.reuse, 0x4, R157 ;  /* 0x000000044a9f7824 */ /* 0x040fe200078e029d */
[-C--:B------:R-:W-:Y:S02]  /*b8e0*/  LEA.HI.X.SX32 R95, R117, R73.reuse, 0x1, P4 ;  /* 0x00000049755f7211 */ /* 0x080fe400020f0eff */
[----:B------:R-:W-:Y:S01]  /*b8f0*/  LEA R100, P4, R121, R72, 0x1 ;  /* 0x0000004879647211 */ /* 0x000fe200078808ff */
[----:B------:R-:W-:Y:S01]  /*b900*/  IMAD R161, R74, 0x4, R159 ;  /* 0x000000044aa17824 */ /* 0x000fe200078e029f */
[----:B------:R-:W-:-:S02]  /*b910*/  LEA.HI.X.SX32 R103, R123, R73, 0x1, P5 ;  /* 0x000000497b677211 */ /* 0x000fc400028f0eff */
[-C--:B------:R-:W-:Y:S01]  /*b920*/  LEA R104, P3, R125, R72.reuse, 0x1 ;  /* 0x000000487d687211 */ /* 0x080fe200078608ff */
[C---:B------:R-:W-:Y:S01]  /*b930*/  IMAD R163, R74.reuse, 0x4, R161 ;  /* 0x000000044aa37824 */ /* 0x040fe200078e02a1 */
[-C--:B------:R-:W-:Y:S02]  /*b940*/  LEA R108, P5, R129, R72.reuse, 0x1 ;  /* 0x00000048816c7211 */ /* 0x080fe400078a08ff */
[-C--:B------:R-:W-:Y:S01]  /*b950*/  LEA.HI.X.SX32 R101, R121, R73.reuse, 0x1, P4 ;  /* 0x0000004979657211 */ /* 0x080fe200020f0eff */
[C---:B------:R-:W-:Y:S01]  /*b960*/  IMAD R165, R74.reuse, 0x4, R163 ;  /* 0x000000044aa57824 */ /* 0x040fe200078e02a3 */
[----:B------:R-:W-:Y:S02]  /*b970*/  LEA R106, P4, R127, R72, 0x1 ;  /* 0x000000487f6a7211 */ /* 0x000fe400078808ff */
[-C--:B------:R-:W-:Y:S01]  /*b980*/  LEA.HI.X.SX32 R105, R125, R73.reuse, 0x1, P3 ;  /* 0x000000497d697211 */ /* 0x080fe200018f0eff */
[----:B------:R-:W-:Y:S01]  /*b990*/  IMAD R167, R74, 0x4, R165 ;  /* 0x000000044aa77824 */ /* 0x000fe200078e02a5 */
[----:B------:R-:W-:-:S02]  /*b9a0*/  LEA.HI.X.SX32 R109, R129, R73, 0x1, P5 ;  /* 0x00000049816d7211 */ /* 0x000fc400028f0eff */
[-C--:B------:R-:W-:Y:S02]  /*b9b0*/  LEA R110, P3, R131, R72.reuse, 0x1 ;  /* 0x00000048836e7211 */ /* 0x080fe400078608ff */
[-C--:B------:R-:W-:Y:S02]  /*b9c0*/  LEA R114, P5, R135, R72.reuse, 0x1 ;  /* 0x0000004887727211 */ /* 0x080fe400078a08ff */
[-C--:B------:R-:W-:Y:S02]  /*b9d0*/  LEA.HI.X.SX32 R107, R127, R73.reuse, 0x1, P4 ;  /* 0x000000497f6b7211 */ /* 0x080fe400020f0eff */
[----:B------:R-:W-:Y:S02]  /*b9e0*/  LEA R112, P4, R133, R72, 0x1 ;  /* 0x0000004885707211 */ /* 0x000fe400078808ff */
[-C--:B------:R-:W-:Y:S02]  /*b9f0*/  LEA.HI.X.SX32 R111, R131, R73.reuse, 0x1, P3 ;  /* 0x00000049836f7211 */ /* 0x080fe400018f0eff */
[----:B------:R-:W-:-:S02]  /*ba00*/  LEA.HI.X.SX32 R115, R135, R73, 0x1, P5 ;  /* 0x0000004987737211 */ /* 0x000fc400028f0eff */
[-C--:B------:R-:W-:Y:S02]  /*ba10*/  LEA R116, P3, R137, R72.reuse, 0x1 ;  /* 0x0000004889747211 */ /* 0x080fe400078608ff */
[-C--:B------:R-:W-:Y:S02]  /*ba20*/  LEA R120, P5, R11, R72.reuse, 0x1 ;  /* 0x000000480b787211 */ /* 0x080fe400078a08ff */
[-C--:B------:R-:W-:Y:S02]  /*ba30*/  LEA.HI.X.SX32 R113, R133, R73.reuse, 0x1, P4 ;  /* 0x0000004985717211 */ /* 0x080fe400020f0eff */
[-C--:B------:R-:W-:Y:S02]  /*ba40*/  LEA R118, P4, R139, R72.reuse, 0x1 ;  /* 0x000000488b767211 */ /* 0x080fe400078808ff */
[-C--:B------:R-:W-:Y:S02]  /*ba50*/  LEA.HI.X.SX32 R117, R137, R73.reuse, 0x1, P3 ;  /* 0x0000004989757211 */ /* 0x080fe400018f0eff */
[----:B------:R-:W-:Y:S01]  /*ba60*/  LEA.HI.X.SX32 R121, R11, R73, 0x1, P5 ;  /* 0x000000490b797211 */ /* 0x000fe200028f0eff */
[----:B------:R-:W-:Y:S01]  /*ba70*/  IMAD R11, R74, 0x4, R167 ;  /* 0x000000044a0b7824 */ /* 0x000fe200078e02a7 */
[----:B------:R-:W-:-:S02]  /*ba80*/  LEA R122, P3, R17, R72, 0x1 ;  /* 0x00000048117a7211 */ /* 0x000fc400078608ff */
[-C--:B------:R-:W-:Y:S02]  /*ba90*/  LEA.HI.X.SX32 R119, R139, R73.reuse, 0x1, P4 ;  /* 0x000000498b777211 */ /* 0x080fe400020f0eff */
[-C--:B------:R-:W-:Y:S02]  /*baa0*/  LEA R124, P4, R9, R72.reuse, 0x1 ;  /* 0x00000048097c7211 */ /* 0x080fe400078808ff */
[-C--:B------:R-:W-:Y:S01]  /*bab0*/  LEA.HI.X.SX32 R123, R17, R73.reuse, 0x1, P3 ;  /* 0x00000049117b7211 */ /* 0x080fe200018f0eff */
[C---:B------:R-:W-:Y:S01]  /*bac0*/  IMAD R17, R74.reuse, 0x4, R11 ;  /* 0x000000044a117824 */ /* 0x040fe200078e020b */
[-C--:B------:R-:W-:Y:S02]  /*bad0*/  LEA R126, P5, R21, R72.reuse, 0x1 ;  /* 0x00000048157e7211 */ /* 0x080fe400078a08ff */
[----:B------:R-:W-:Y:S01]  /*bae0*/  LEA.HI.X.SX32 R125, R9, R73, 0x1, P4 ;  /* 0x00000049097d7211 */ /* 0x000fe200020f0eff */
[----:B------:R-:W-:Y:S01]  /*baf0*/  IMAD R9, R74, 0x4, R17 ;  /* 0x000000044a097824 */ /* 0x000fe200078e0211 */
[----:B------:R-:W-:-:S02]  /*bb00*/  LEA R128, P3, R141, R72, 0x1 ;  /* 0x000000488d807211 */ /* 0x000fc400078608ff */
[-C--:B------:R-:W-:Y:S01]  /*bb10*/  LEA.HI.X.SX32 R127, R21, R73.reuse, 0x1, P5 ;  /* 0x00000049157f7211 */ /* 0x080fe200028f0eff */
[C---:B------:R-:W-:Y:S01]  /*bb20*/  IMAD R21, R74.reuse, 0x4, R9 ;  /* 0x000000044a157824 */ /* 0x040fe200078e0209 */
[-C--:B------:R-:W-:Y:S02]  /*bb30*/  LEA R130, P4, R23, R72.reuse, 0x1 ;  /* 0x0000004817827211 */ /* 0x080fe400078808ff */
[-C--:B------:R-:W-:Y:S02]  /*bb40*/  LEA.HI.X.SX32 R129, R141, R73.reuse, 0x1, P3 ;  /* 0x000000498d817211 */ /* 0x080fe400018f0eff */
[----:B------:R-:W-:Y:S01]  /*bb50*/  LEA.HI.X.SX32 R131, R23, R73, 0x1, P4 ;  /* 0x0000004917837211 */ /* 0x000fe200020f0eff */
[----:B------:R-:W-:Y:S01]  /*bb60*/  IMAD R23, R74, 0x4, R21 ;  /* 0x000000044a177824 */ /* 0x000fe200078e0215 */
[-C--:B------:R-:W-:Y:S02]  /*bb70*/  LEA R134, P3, R3, R72.reuse, 0x1 ;  /* 0x0000004803867211 */ /* 0x080fe400078608ff */
        /* <DEDUP_REMOVED lines=19> */
[-C--:B------:R-:W-:Y:S02]  /*bcb0*/  LEA R148, P4, R153, R72.reuse, 0x1 ;  /* 0x0000004899947211 */ /* 0x080fe400078808ff */
[-C--:B------:R-:W-:Y:S02]  /*bcc0*/  LEA.HI.X.SX32 R147, R151, R73.reuse, 0x1, P3 ;  /* 0x0000004997937211 */ /* 0x080fe400018f0eff */
[-C--:B------:R-:W-:Y:S02]  /*bcd0*/  LEA R152, P3, R75, R72.reuse, 0x1 ;  /* 0x000000484b987211 */ /* 0x080fe400078608ff */
[-C--:B------:R-:W-:Y:S02]  /*bce0*/  LEA.HI.X.SX32 R145, R149, R73.reuse, 0x1, P5 ;  /* 0x0000004995917211 */ /* 0x080fe400028f0eff */
[-C--:B------:R-:W-:Y:S02]  /*bcf0*/  LEA.HI.X.SX32 R149, R153, R73.reuse, 0x1, P4 ;  /* 0x0000004999957211 */ /* 0x080fe400020f0eff */
        /* <DEDUP_REMOVED lines=8> */
[----:B------:R-:W-:Y:S02]  /*bd80*/  LEA.HI.X.SX32 R155, R157, R73, 0x1, P4 ;  /* 0x000000499d9b7211 */ /* 0x000fe400020f0eff */
[-C--:B------:R-:W-:Y:S01]  /*bd90*/  LEA R158, P3, R161, R72.reuse, 0x1 ;  /* 0x00000048a19e7211 */ /* 0x080fe200078608ff */
[----:B------:R-:W-:Y:S01]  /*bda0*/  IMAD R195, R74, 0x4, R193 ;  /* 0x000000044ac37824 */ /* 0x000fe200078e02c1 */
[----:B------:R-:W-:-:S02]  /*bdb0*/  LEA R160, P4, R163, R72, 0x1 ;  /* 0x00000048a3a07211 */ /* 0x000fc400078808ff */
[-C--:B------:R-:W-:Y:S01]  /*bdc0*/  LEA.HI.X.SX32 R157, R159, R73.reuse, 0x1, P5 ;  /* 0x000000499f9d7211 */ /* 0x080fe200028f0eff */
[----:B------:R-:W-:Y:S01]  /*bdd0*/  IMAD R197, R74, 0x4, R195 ;  /* 0x000000044ac57824 */ /* 0x000fe200078e02c3 */
[-C--:B------:R-:W-:Y:S02]  /*bde0*/  LEA R162, P5, R165, R72.reuse, 0x1 ;  /* 0x00000048a5a27211 */ /* 0x080fe400078a08ff */
[-C--:B------:R-:W-:Y:S02]  /*bdf0*/  LEA.HI.X.SX32 R159, R161, R73.reuse, 0x1, P3 ;  /* 0x00000049a19f7211 */ /* 0x080fe400018f0eff */
[----:B------:R-:W-:Y:S02]  /*be00*/  LEA.HI.X.SX32 R161, R163, R73, 0x1, P4 ;  /* 0x00000049a3a17211 */ /* 0x000fe400020f0eff */
[-C--:B------:R-:W-:Y:S02]  /*be10*/  LEA R164, P3, R167, R72.reuse, 0x1 ;  /* 0x00000048a7a47211 */ /* 0x080fe400078608ff */
[----:B------:R-:W-:-:S02]  /*be20*/  LEA R166, P4, R11, R72, 0x1 ;  /* 0x000000480ba67211 */ /* 0x000fc400078808ff */
[-C--:B------:R-:W-:Y:S02]  /*be30*/  LEA.HI.X.SX32 R163, R165, R73.reuse, 0x1, P5 ;  /* 0x00000049a5a37211 */ /* 0x080fe400028f0eff */
[-C--:B------:R-:W-:Y:S02]  /*be40*/  LEA.HI.X.SX32 R165, R167, R73.reuse, 0x1, P3 ;  /* 0x00000049a7a57211 */ /* 0x080fe400018f0eff */
[-C--:B------:R-:W-:Y:S01]  /*be50*/  LEA.HI.X.SX32 R167, R11, R73.reuse, 0x1, P4 ;  /* 0x000000490ba77211 */ /* 0x080fe200020f0eff */
[C---:B------:R-:W-:Y:S01]  /*be60*/  IMAD R11, R74.reuse, 0x4, R197 ;  /* 0x000000044a0b7824 */ /* 0x040fe200078e02c5 */
[-C--:B------:R-:W-:Y:S02]  /*be70*/  LEA R170, P3, R9, R72.reuse, 0x1 ;  /* 0x0000004809aa7211 */ /* 0x080fe400078608ff */
[----:B------:R-:W-:Y:S02]  /*be80*/  LEA R168, P5, R17, R72, 0x1 ;  /* 0x0000004811a87211 */ /* 0x000fe400078a08ff */
[-C--:B------:R-:W-:Y:S01]  /*be90*/  LEA.HI.X.SX32 R171, R9, R73.reuse, 0x1, P3 ;  /* 0x0000004909ab7211 */ /* 0x080fe200018f0eff */
        /* <DEDUP_REMOVED lines=11> */
[-C--:B------:R-:W-:Y:S01]  /*bf50*/  LEA R178, P4, R25, R72.reuse, 0x1 ;  /* 0x0000004819b27211 */ /* 0x080fe200078808ff */
[C---:B------:R-:W-:Y:S01]  /*bf60*/  IMAD R23, R74.reuse, 0x4, R21 ;  /* 0x000000044a177824 */ /* 0x040fe200078e0215 */
[-C--:B------:R-:W-:Y:S02]  /*bf70*/  LEA R180, P5, R27, R72.reuse, 0x1 ;  /* 0x000000481bb47211 */ /* 0x080fe400078a08ff */
[-C--:B------:R-:W-:Y:S02]  /*bf80*/  LEA R182, P3, R183, R72.reuse, 0x1 ;  /* 0x00000048b7b67211 */ /* 0x080fe400078608ff */
[-C--:B------:R-:W-:Y:S01]  /*bf90*/  LEA.HI.X.SX32 R179, R25, R73.reuse, 0x1, P4 ;  /* 0x0000004919b37211 */ /* 0x080fe200020f0eff */
        /* <DEDUP_REMOVED lines=23> */
[-C--:B------:R-:W-:Y:S02]  /*c110*/  LEA R204, P5, R3, R72.reuse, 0x1 ;  /* 0x0000004803cc7211 */ /* 0x080fe400078a08ff */
[-C--:B------:R-:W-:Y:S01]  /*c120*/  LEA.HI.X.SX32 R201, R9, R73.reuse, 0x1, P3 ;  /* 0x0000004909c97211 */ /* 0x080fe200018f0eff */
[----:B------:R-:W-:Y:S01]  /*c130*/  IMAD R9, R74, 0x4, R11 ;  /* 0x000000044a097824 */ /* 0x000fe200078e020b */
[----:B------:R-:W-:Y:S02]  /*c140*/  LEA.HI.X.SX32 R197, R197, R73, 0x1, P4 ;  /* 0x00000049c5c57211 */ /* 0x000fe400020f0eff */
[----:B------:R-:W-:-:S02]  /*c150*/  LEA R202, P4, R17, R72, 0x1 ;  /* 0x0000004811ca7211 */ /* 0x000fc400078808ff */
[-C--:B------:R-:W-:Y:S01]  /*c160*/  LEA.HI.X.SX32 R205, R3, R73.reuse, 0x1, P5 ;  /* 0x0000004903cd7211 */ /* 0x080fe200028f0eff */
[C---:B------:R-:W-:Y:S01]  /*c170*/  IMAD R3, R74.reuse, 0x4, R9 ;  /* 0x000000044a037824 */ /* 0x040fe200078e0209 */
[-C--:B------:R-:W-:Y:S02]  /*c180*/  LEA.HI.X.SX32 R203, R17, R73.reuse, 0x1, P4 ;  /* 0x0000004911cb7211 */ /* 0x080fe400020f0eff */
[-C--:B------:R-:W-:Y:S01]  /*c190*/  LEA R206, P3, R21, R72.reuse, 0x1 ;  /* 0x0000004815ce7211 */ /* 0x080fe200078608ff */
        /* <DEDUP_REMOVED lines=9> */
[-C--:B------:R-:W-:Y:S02]  /*c230*/  LEA.HI.X.SX32 R213, R27, R73.reuse, 0x1, P3 ;  /* 0x000000491bd57211 */ /* 0x080fe400018f0eff */
[-C--:B------:R-:W-:Y:S02]  /*c240*/  LEA.HI.X.SX32 R215, R75, R73.reuse, 0x1, P4 ;  /* 0x000000494bd77211 */ /* 0x080fe400020f0eff */
[----:B------:R-:W-:Y:S01]  /*c250*/  LEA.HI.X.SX32 R211, R25, R73, 0x1, P5 ;  /* 0x0000004919d37211 */ /* 0x000fe200028f0eff */
[----:B------:R-:W-:Y:S01]  /*c260*/  IMAD R25, R74, 0x4, R23 ;  /* 0x000000044a197824 */ /* 0x000fe200078e0217 */
[----:B------:R-:W-:-:S02]  /*c270*/  LEA R218, P3, R11, R72, 0x1 ;  /* 0x000000480bda7211 */ /* 0x000fc400078608ff */
[-C--:B------:R-:W-:Y:S02]  /*c280*/  LEA R220, P4, R9, R72.reuse, 0x1 ;  /* 0x0000004809dc7211 */ /* 0x080fe400078808ff */
[-C--:B------:R-:W-:Y:S02]  /*c290*/  LEA R216, P5, R217, R72.reuse, 0x1 ;  /* 0x00000048d9d87211 */ /* 0x080fe400078a08ff */
[-C--:B------:R-:W-:Y:S01]  /*c2a0*/  LEA.HI.X.SX32 R219, R11, R73.reuse, 0x1, P3 ;  /* 0x000000490bdb7211 */ /* 0x080fe200018f0eff */
[----:B------:R-:W-:Y:S01]  /*c2b0*/  IMAD R11, R74, 0x4, R25 ;  /* 0x000000044a0b7824 */ /* 0x000fe200078e0219 */
[----:B------:R-:W-:Y:S02]  /*c2c0*/  LEA.HI.X.SX32 R221, R9, R73, 0x1, P4 ;  /* 0x0000004909dd7211 */ /* 0x000fe400020f0eff */
[-C--:B------:R-:W-:Y:S02]  /*c2d0*/  LEA R226, P4, R21, R72.reuse, 0x1 ;  /* 0x0000004815e27211 */ /* 0x080fe400078808ff */
[----:B------:R-:W-:-:S02]  /*c2e0*/  LEA R224, P3, R17, R72, 0x1 ;  /* 0x0000004811e07211 */ /* 0x000fc400078608ff */
[-C--:B------:R-:W-:Y:S02]  /*c2f0*/  LEA.HI.X.SX32 R217, R217, R73.reuse, 0x1, P5 ;  /* 0x00000049d9d97211 */ /* 0x080fe400028f0eff */
[-C--:B------:R-:W-:Y:S02]  /*c300*/  LEA R222, P5, R3, R72.reuse, 0x1 ;  /* 0x0000004803de7211 */ /* 0x080fe400078a08ff */
[-C--:B------:R-:W-:Y:S02]  /*c310*/  LEA.HI.X.SX32 R227, R21, R73.reuse, 0x1, P4 ;  /* 0x0000004915e37211 */ /* 0x080fe400020f0eff */
[----:B------:R-:W-:Y:S02]  /*c320*/  LEA.HI.X.SX32 R225, R17, R73, 0x1, P3 ;  /* 0x0000004911e17211 */ /* 0x000fe400018f0eff */
[-C--:B------:R-:W-:Y:S02]  /*c330*/  LEA R232, P4, R11, R72.reuse, 0x1 ;  /* 0x000000480be87211 */ /* 0x080fe400078808ff */
[----:B------:R-:W-:-:S02]  /*c340*/  LEA R230, P3, R25, R72, 0x1 ;  /* 0x0000004819e67211 */ /* 0x000fc400078608ff */
[-C--:B------:R-:W-:Y:S01]  /*c350*/  LEA.HI.X.SX32 R223, R3, R73.reuse, 0x1, P5 ;  /* 0x0000004903df7211 */ /* 0x080fe200028f0eff */
[C---:B------:R-:W-:Y:S01]  /*c360*/  IMAD R3, R74.reuse, 0x4, R11 ;  /* 0x000000044a037824 */ /* 0x040fe200078e020b */
[-C--:B------:R-:W-:Y:S02]  /*c370*/  LEA.HI.X.SX32 R233, R11, R73.reuse, 0x1, P4 ;  /* 0x000000490be97211 */ /* 0x080fe400020f0eff */
[-C--:B------:R-:W-:Y:S01]  /*c380*/  LEA.HI.X.SX32 R231, R25, R73.reuse, 0x1, P3 ;  /* 0x0000004919e77211 */ /* 0x080fe200018f0eff */
[----:B------:R-:W2:Y:S01]  /*c390*/  LDS.128 R8, [R4] ;  /* 0x0000000004087984 */ /* 0x000ea20000000c00 */
[C---:B------:R-:W-:Y:S01]  /*c3a0*/  IMAD R17, R74.reuse, 0x4, R3 ;  /* 0x000000044a117824 */ /* 0x040fe200078e0203 */
[C---:B------:R-:W-:Y:S02]  /*c3b0*/  LEA R228, P5, R23.reuse, R72, 0x1 ;  /* 0x0000004817e47211 */ /* 0x040fe400078a08ff */
[----:B------:R-:W3:Y:S01]  /*c3c0*/  LDS.128 R24, [R5] ;  /* 0x0000000005187984 */ /* 0x000ee20000000c00 */
[----:B------:R-:W-:Y:S01]  /*c3d0*/  IMAD R21, R74, 0x4, R17 ;  /* 0x000000044a157824 */ /* 0x000fe200078e0211 */
[----:B------:R-:W-:-:S02]  /*c3e0*/  LEA.HI.X.SX32 R229, R23, R73, 0x1, P5 ;  /* 0x0000004917e57211 */ /* 0x000fc400028f0eff */
[-C--:B------:R-:W-:Y:S01]  /*c3f0*/  LEA R234, P5, R3, R72.reuse, 0x1 ;  /* 0x0000004803ea7211 */ /* 0x080fe200078a08ff */
[C---:B------:R-:W-:Y:S01]  /*c400*/  IMAD R75, R74.reuse, 0x4, R21 ;  /* 0x000000044a4b7824 */ /* 0x040fe200078e0215 */
[----:B------:R-:W-:Y:S02]  /*c410*/  LEA R22, P4, R21, R72, 0x1 ;  /* 0x0000004815167211 */ /* 0x000fe400078808ff */
[-C--:B------:R-:W-:Y:S01]  /*c420*/  LEA.HI.X.SX32 R235, R3, R73.reuse, 0x1, P5 ;  /* 0x0000004903eb7211 */ /* 0x080fe200028f0eff */
[----:B------:R-:W-:Y:S01]  /*c430*/  IMAD R74, R74, 0x4, R75 ;  /* 0x000000044a4a7824 */ /* 0x000fe200078e024b */
[----:B------:R-:W-:Y:S02]  /*c440*/  LEA.HI.X.SX32 R23, R21, R73, 0x1, P4 ;  /* 0x0000004915177211 */ /* 0x000fe400020f0eff */
[----:B------:R-:W-:Y:S02]  /*c450*/  PRMT R21, R53, 0x7632, R21 ;  /* 0x0000763235157816 */ /* 0x000fe40000000015 */
[----:B------:R-:W-:-:S02]  /*c460*/  PRMT R3, R69, 0x7632, R3 ;  /* 0x0000763245037816 */ /* 0x000fc40000000003 */
[----:B0-----:R-:W-:Y:S01]  /*c470*/  PRMT R7, R54, 0x7632, R7 ;  /* 0x0000763236077816 */ /* 0x001fe20000000007 */
[----:B------:R-:W-:Y:S01]  /*c480*/  STG.E.U16 desc[UR60][R42.64], R21 ;  /* 0x000000152a007986 */ /* 0x000fe2000c10153c */
[----:B------:R-:W-:Y:S02]  /*c490*/  PRMT R6, R55, 0x7632, R6 ;  /* 0x0000763237067816 */ /* 0x000fe40000000006 */
[----:B-1----:R-:W-:Y:S01]  /*c4a0*/  PRMT R41, R71, 0x7632, R41 ;  /* 0x0000763247297816 */ /* 0x002fe20000000029 */
[----:B------:R2:W-:Y:S01]  /*c4b0*/  STG.E.U16 desc[UR60][R44.64], R3 ;  /* 0x000000032c007986 */ /* 0x0005e2000c10153c */
[----:B------:R-:W-:Y:S02]  /*c4c0*/  PRMT R69, R30, 0x7632, R69 ;  /* 0x000076321e457816 */ /* 0x000fe40000000045 */
[-C--:B------:R-:W-:Y:S01]  /*c4d0*/  LEA R236, P3, R17, R72.reuse, 0x1 ;  /* 0x0000004811ec7211 */ /* 0x080fe200078608ff */
[----:B------:R-:W-:Y:S01]  /*c4e0*/  STG.E.U16 desc[UR60][R46.64], R54 ;  /* 0x000000362e007986 */ /* 0x000fe2000c10153c */
[----:B------:R-:W-:-:S02]  /*c4f0*/  LEA R16, P5, R75, R72, 0x1 ;  /* 0x000000484b107211 */ /* 0x000fc400078a08ff */
[C---:B------:R-:W-:Y:S01]  /*c500*/  LEA R72, P6, R74.reuse, R72, 0x1 ;  /* 0x000000484a487211 */ /* 0x040fe200078c08ff */
[----:B------:R0:W-:Y:S01]  /*c510*/  STG.E.U16 desc[UR60][R48.64], R70 ;  /* 0x0000004630007986 */ /* 0x0001e2000c10153c */
[-C--:B------:R-:W-:Y:S02]  /*c520*/  LEA.HI.X.SX32 R237, R17, R73.reuse, 0x1, P3 ;  /* 0x0000004911ed7211 */ /* 0x080fe400018f0eff */
[-C--:B------:R-:W-:Y:S01]  /*c530*/  LEA.HI.X.SX32 R17, R75, R73.reuse, 0x1, P5 ;  /* 0x000000494b117211 */ /* 0x080fe200028f0eff */
[----:B------:R-:W-:Y:S01]  /*c540*/  STG.E.U16 desc[UR60][R50.64], R7 ;  /* 0x0000000732007986 */ /* 0x000fe2000c10153c */
[----:B------:R-:W-:Y:S02]  /*c550*/  LEA.HI.X.SX32 R73, R74, R73, 0x1, P6 ;  /* 0x000000494a497211 */ /* 0x000fe400030f0eff */
[----:B--2---:R-:W-:Y:S01]  /*c560*/  PRMT R44, R8, 0x7632, R44 ;  /* 0x00007632082c7816 */ /* 0x004fe2000000002c */
[----:B------:R1:W-:Y:S01]  /*c570*/  STG.E.U16 desc[UR60][R60.64], R18 ;  /* 0x000000123c007986 */ /* 0x0003e2000c10153c */
[----:B------:R-:W-:-:S02]  /*c580*/  PRMT R52, R10, 0x7632, R52 ;  /* 0x000076320a347816 */ /* 0x000fc40000000034 */
[----:B---3--:R-:W-:Y:S01]  /*c590*/  PRMT R45, R24, 0x7632, R45 ;  /* 0x00007632182d7816 */ /* 0x008fe2000000002d */
[----:B------:R2:W-:Y:S01]  /*c5a0*/  STG.E.U16 desc[UR60][R76.64], R55 ;  /* 0x000000374c007986 */ /* 0x0005e2000c10153c */
[----:B0-----:R-:W-:Y:S02]  /*c5b0*/  PRMT R48, R9, 0x7632, R48 ;  /* 0x0000763209307816 */ /* 0x001fe40000000030 */
[----:B------:R-:W-:Y:S01]  /*c5c0*/  PRMT R49, R25, 0x7632, R49 ;  /* 0x0000763219317816 */ /* 0x000fe20000000031 */
[----:B------:R-:W-:Y:S01]  /*c5d0*/  STG.E.U16 desc[UR60][R78.64], R71 ;  /* 0x000000474e007986 */ /* 0x000fe2000c10153c */
[----:B------:R-:W-:Y:S02]  /*c5e0*/  PRMT R53, R26, 0x7632, R53 ;  /* 0x000076321a357816 */ /* 0x000fe40000000035 */
[----:B------:R-:W-:Y:S01]  /*c5f0*/  PRMT R3, R11, 0x7632, R3 ;  /* 0x000076320b037816 */ /* 0x000fe20000000003 */
[----:B------:R0:W-:Y:S01]  /*c600*/  STG.E.U16 desc[UR60][R80.64], R6 ;  /* 0x0000000650007986 */ /* 0x0001e2000c10153c */
[----:B-1----:R-:W-:Y:S01]  /*c610*/  PRMT R60, R12, 0x7632, R60 ;  /* 0x000076320c3c7816 */ /* 0x002fe2000000003c */
[----:B------:R-:W-:Y:S01]  /*c620*/  FFMA R18, R63, 0.69314718246459960938, R20 ;  /* 0x3f3172183f127823 */ /* 0x000fe20000000014 */
[----:B------:R-:W-:Y:S01]  /*c630*/  PRMT R61, R28, 0x7632, R61 ;  /* 0x000076321c3d7816 */ /* 0x000fe2000000003d */
[----:B------:R-:W-:Y:S01]  /*c640*/  STG.E.U16 desc[UR60][R82.64], R41 ;  /* 0x0000002952007986 */ /* 0x000fe2000c10153c */
[----:B------:R-:W-:-:S02]  /*c650*/  PRMT R7, R13, 0x7632, R7 ;  /* 0x000076320d077816 */ /* 0x000fc40000000007 */
[----:B--2---:R-:W-:Y:S01]  /*c660*/  PRMT R76, R36, 0x7632, R76 ;  /* 0x00007632244c7816 */ /* 0x004fe2000000004c */
[----:B------:R1:W-:Y:S01]  /*c670*/  STG.E.U16 desc[UR60][R84.64], R8 ;  /* 0x0000000854007986 */ /* 0x0003e2000c10153c */
[----:B------:R-:W-:-:S03]  /*c680*/  PRMT R77, R32, 0x7632, R77 ;  /* 0x00007632204d7816 */ /* 0x000fc6000000004d */
[----:B------:R-:W-:Y:S01]  /*c690*/  STG.E.U16 desc[UR60][R86.64], R24 ;  /* 0x0000001856007986 */ /* 0x000fe2000c10153c */
[----:B0-----:R-:W-:Y:S02]  /*c6a0*/  PRMT R6, R27, 0x7632, R6 ;  /* 0x000076321b067816 */ /* 0x001fe40000000006 */
[----:B------:R-:W-:Y:S01]  /*c6b0*/  PRMT R80, R37, 0x7632, R80 ;  /* 0x0000763225507816 */ /* 0x000fe20000000050 */
[----:B------:R0:W-:Y:S01]  /*c6c0*/  STG.E.U16 desc[UR60][R88.64], R44 ;  /* 0x0000002c58007986 */ /* 0x0001e2000c10153c */
[----:B------:R-:W-:-:S03]  /*c6d0*/  PRMT R81, R33, 0x7632, R81 ;  /* 0x0000763221517816 */ /* 0x000fc60000000051 */
[----:B------:R-:W-:Y:S01]  /*c6e0*/  STG.E.U16 desc[UR60][R90.64], R45 ;  /* 0x0000002d5a007986 */ /* 0x000fe2000c10153c */
[----:B-1----:R-:W-:Y:S02]  /*c6f0*/  PRMT R8, R29, 0x7632, R8 ;  /* 0x000076321d087816 */ /* 0x002fe40000000008 */
[----:B------:R-:W-:Y:S01]  /*c700*/  PRMT R84, R38, 0x7632, R84 ;  /* 0x0000763226547816 */ /* 0x000fe20000000054 */
[----:B------:R1:W-:Y:S01]  /*c710*/  STG.E.U16 desc[UR60][R92.64], R9 ;  /* 0x000000095c007986 */ /* 0x0003e2000c10153c */
[----:B------:R-:W-:-:S03]  /*c720*/  PRMT R85, R34, 0x7632, R85 ;  /* 0x0000763222557816 */ /* 0x000fc60000000055 */
[----:B------:R-:W-:Y:S01]  /*c730*/  STG.E.U16 desc[UR60][R94.64], R25 ;  /* 0x000000195e007986 */ /* 0x000fe2000c10153c */
[----:B0-----:R-:W-:Y:S02]  /*c740*/  PRMT R88, R39, 0x7632, R88 ;  /* 0x0000763227587816 */ /* 0x001fe40000000058 */
[----:B------:R-:W-:Y:S01]  /*c750*/  PRMT R89, R35, 0x7632, R89 ;  /* 0x0000763223597816 */ /* 0x000fe20000000059 */
[----:B------:R0:W-:Y:S04]  /*c760*/  STG.E.U16 desc[UR60][R96.64], R48 ;  /* 0x0000003060007986 */ /* 0x0001e8000c10153c */
[----:B------:R-:W-:Y:S01]  /*c770*/  STG.E.U16 desc[UR60][R98.64], R49 ;  /* 0x0000003162007986 */ /* 0x000fe2000c10153c */
[----:B-1----:R-:W-:Y:S02]  /*c780*/  PRMT R92, R64, 0x7632, R92 ;  /* 0x00007632405c7816 */ /* 0x002fe4000000005c */
[----:B------:R-:W-:Y:S01]  /*c790*/  PRMT R93, R56, 0x7632, R93 ;  /* 0x00007632385d7816 */ /* 0x000fe2000000005d */
[----:B------:R1:W-:Y:S04]  /*c7a0*/  STG.E.U16 desc[UR60][R100.64], R10 ;  /* 0x0000000a64007986 */ /* 0x0003e8000c10153c */
[----:B------:R-:W-:Y:S01]  /*c7b0*/  STG.E.U16 desc[UR60][R102.64], R26 ;  /* 0x0000001a66007986 */ /* 0x000fe2000c10153c */
[----:B0-----:R-:W-:-:S02]  /*c7c0*/  PRMT R96, R65, 0x7632, R96 ;  /* 0x0000763241607816 */ /* 0x001fc40000000060 */
[----:B------:R-:W-:Y:S01]  /*c7d0*/  PRMT R97, R57, 0x7632, R97 ;  /* 0x0000763239617816 */ /* 0x000fe20000000061 */
[----:B------:R0:W-:Y:S04]  /*c7e0*/  STG.E.U16 desc[UR60][R104.64], R52 ;  /* 0x0000003468007986 */ /* 0x0001e8000c10153c */
[----:B------:R-:W-:Y:S01]  /*c7f0*/  STG.E.U16 desc[UR60][R106.64], R53 ;  /* 0x000000356a007986 */ /* 0x000fe2000c10153c */
[----:B-1----:R-:W-:Y:S02]  /*c800*/  PRMT R100, R66, 0x7632, R100 ;  /* 0x0000763242647816 */ /* 0x002fe40000000064 */
[----:B------:R-:W-:Y:S01]  /*c810*/  PRMT R101, R58, 0x7632, R101 ;  /* 0x000076323a657816 */ /* 0x000fe20000000065 */
[----:B------:R-:W-:Y:S04]  /*c820*/  STG.E.U16 desc[UR60][R108.64], R11 ;  /* 0x0000000b6c007986 */ /* 0x000fe8000c10153c */
[----:B------:R-:W-:Y:S01]  /*c830*/  STG.E.U16 desc[UR60][R110.64], R27 ;  /* 0x0000001b6e007986 */ /* 0x000fe2000c10153c */
[----:B0-----:R-:W-:-:S02]  /*c840*/  PRMT R104, R67, 0x7632, R104 ;  /* 0x0000763243687816 */ /* 0x001fc40000000068 */
[----:B------:R-:W-:Y:S01]  /*c850*/  PRMT R105, R59, 0x7632, R105 ;  /* 0x000076323b697816 */ /* 0x000fe20000000069 */
[----:B------:R0:W-:Y:S04]  /*c860*/  STG.E.U16 desc[UR60][R112.64], R3 ;  /* 0x0000000370007986 */ /* 0x0001e8000c10153c */
[----:B------:R1:W-:Y:S04]  /*c870*/  STG.E.U16 desc[UR60][R114.64], R6 ;  /* 0x0000000672007986 */ /* 0x0003e8000c10153c */
[----:B------:R-:W-:Y:S04]  /*c880*/  STG.E.U16 desc[UR60][R116.64], R12 ;  /* 0x0000000c74007986 */ /* 0x000fe8000c10153c */
[----:B------:R-:W-:Y:S01]  /*c890*/  STG.E.U16 desc[UR60][R118.64], R28 ;  /* 0x0000001c76007986 */ /* 0x000fe2000c10153c */
[----:B0-----:R-:W-:-:S03]  /*c8a0*/  PRMT R3, R15, 0x7632, R3 ;  /* 0x000076320f037816 */ /* 0x001fc60000000003 */
[----:B------:R-:W-:Y:S01]  /*c8b0*/  STG.E.U16 desc[UR60][R120.64], R60 ;  /* 0x0000003c78007986 */ /* 0x000fe2000c10153c */
[----:B-1----:R-:W-:-:S03]  /*c8c0*/  PRMT R6, R31, 0x7632, R6 ;  /* 0x000076321f067816 */ /* 0x002fc60000000006 */
[----:B------:R-:W-:Y:S04]  /*c8d0*/  STG.E.U16 desc[UR60][R122.64], R61 ;  /* 0x0000003d7a007986 */ /* 0x000fe8000c10153c */
        /* <DEDUP_REMOVED lines=9> */
[----:B------:R-:W0:Y:S04]  /*c970*/  LDS.128 R8, [R4+0x800] ;  /* 0x0008000004087984 */ /* 0x000e280000000c00 */
[----:B------:R-:W1:Y:S04]  /*c980*/  LDS.128 R12, [R5+0x800] ;  /* 0x00080000050c7984 */ /* 0x000e680000000c00 */
[----:B------:R-:W-:Y:S04]  /*c990*/  STG.E.U16 desc[UR60][R142.64], R31 ;  /* 0x0000001f8e007986 */ /* 0x000fe8000c10153c */
[----:B------:R2:W-:Y:S04]  /*c9a0*/  STG.E.U16 desc[UR60][R144.64], R3 ;  /* 0x0000000390007986 */ /* 0x0005e8000c10153c */
[----:B------:R-:W-:Y:S04]  /*c9b0*/  STG.E.U16 desc[UR60][R146.64], R6 ;  /* 0x0000000692007986 */ /* 0x000fe8000c10153c */
[----:B------:R3:W-:Y:S04]  /*c9c0*/  STG.E.U16 desc[UR60][R148.64], R36 ;  /* 0x0000002494007986 */ /* 0x0007e8000c10153c */
[----:B------:R-:W-:Y:S01]  /*c9d0*/  STG.E.U16 desc[UR60][R150.64], R32 ;  /* 0x0000002096007986 */ /* 0x000fe2000c10153c */
[----:B--2---:R-:W2:Y:S03]  /*c9e0*/  LDC R3, c[0x0][0x27c] ;  /* 0x00009f00ff037b82 */ /* 0x004ea60000000800 */
[----:B------:R-:W-:Y:S04]  /*c9f0*/  STG.E.U16 desc[UR60][R152.64], R76 ;  /* 0x0000004c98007986 */ /* 0x000fe8000c10153c */
[----:B------:R-:W-:Y:S04]  /*ca00*/  STG.E.U16 desc[UR60][R154.64], R77 ;  /* 0x0000004d9a007986 */ /* 0x000fe8000c10153c */
[----:B------:R-:W-:Y:S04]  /*ca10*/  STG.E.U16 desc[UR60][R156.64], R37 ;  /* 0x000000259c007986 */ /* 0x000fe8000c10153c */
[----:B------:R-:W-:Y:S01]  /*ca20*/  STG.E.U16 desc[UR60][R158.64], R33 ;  /* 0x000000219e007986 */ /* 0x000fe2000c10153c */
[----:B0-----:R-:W-:-:S02]  /*ca30*/  PRMT R108, R8, 0x7632, R108 ;  /* 0x00007632086c7816 */ /* 0x001fc4000000006c */
[----:B------:R-:W-:Y:S01]  /*ca40*/  PRMT R112, R9, 0x7632, R112 ;  /* 0x0000763209707816 */ /* 0x000fe20000000070 */
[----:B------:R-:W-:Y:S01]  /*ca50*/  STG.E.U16 desc[UR60][R160.64], R80 ;  /* 0x00000050a0007986 */ /* 0x000fe2000c10153c */
[----:B-1----:R-:W-:Y:S02]  /*ca60*/  PRMT R109, R12, 0x7632, R109 ;  /* 0x000076320c6d7816 */ /* 0x002fe4000000006d */
[----:B------:R-:W-:Y:S01]  /*ca70*/  PRMT R113, R13, 0x7632, R113 ;  /* 0x000076320d717816 */ /* 0x000fe20000000071 */
[----:B------:R-:W-:Y:S01]  /*ca80*/  STG.E.U16 desc[UR60][R162.64], R81 ;  /* 0x00000051a2007986 */ /* 0x000fe2000c10153c */
[----:B------:R-:W-:Y:S02]  /*ca90*/  PRMT R116, R10, 0x7632, R116 ;  /* 0x000076320a747816 */ /* 0x000fe40000000074 */
[----:B------:R-:W-:Y:S01]  /*caa0*/  PRMT R117, R14, 0x7632, R117 ;  /* 0x000076320e757816 */ /* 0x000fe20000000075 */
[----:B------:R-:W-:Y:S01]  /*cab0*/  STG.E.U16 desc[UR60][R164.64], R38 ;  /* 0x00000026a4007986 */ /* 0x000fe2000c10153c */
[----:B---3--:R-:W-:-:S03]  /*cac0*/  PRMT R36, R15, 0x7632, R36 ;  /* 0x000076320f247816 */ /* 0x008fc60000000024 */
        /* <DEDUP_REMOVED lines=23> */
[----:B------:R0:W-:Y:S04]  /*cc40*/  STG.E.U16 desc[UR60][R212.64], R8 ;  /* 0x00000008d4007986 */ /* 0x0001e8000c10153c */
[----:B------:R1:W-:Y:S04]  /*cc50*/  STG.E.U16 desc[UR60][R214.64], R12 ;  /* 0x0000000cd6007986 */ /* 0x0003e8000c10153c */
[----:B------:R1:W-:Y:S04]  /*cc60*/  STG.E.U16 desc[UR60][R216.64], R108 ;  /* 0x0000006cd8007986 */ /* 0x0003e8000c10153c */
[----:B------:R1:W-:Y:S01]  /*cc70*/  STG.E.U16 desc[UR60][R218.64], R109 ;  /* 0x0000006dda007986 */ /* 0x0003e2000c10153c */
[----:B0-----:R-:W-:-:S03]  /*cc80*/  PRMT R8, R11, 0x7632, R8 ;  /* 0x000076320b087816 */ /* 0x001fc60000000008 */
[----:B------:R1:W-:Y:S04]  /*cc90*/  STG.E.U16 desc[UR60][R220.64], R9 ;  /* 0x00000009dc007986 */ /* 0x0003e8000c10153c */
        /* <DEDUP_REMOVED lines=10> */
[----:B------:R1:W-:Y:S01]  /*cd40*/  STG.E.U16 desc[UR60][R72.64], R36 ;  /* 0x0000002448007986 */ /* 0x0003e2000c10153c */
[----:B------:R-:W-:Y:S06]  /*cd50*/  BAR.SYNC.DEFER_BLOCKING 0x0 ;  /* 0x0000000000007b1d */ /* 0x000fec0000010000 */
[----:B------:R1:W-:Y:S02]  /*cd60*/  STS.64 [R2], R18 ;  /* 0x0000001202007388 */ /* 0x0003e40000000a00 */
[----:B------:R-:W-:Y:S06]  /*cd70*/  BAR.SYNC.DEFER_BLOCKING 0x0 ;  /* 0x0000000000007b1d */ /* 0x000fec0000010000 */
[----:B--2---:R-:W-:Y:S05]  /*cd80*/  @P0 EXIT ;  /* 0x000000000000094d */ /* 0x004fea0003800000 */
[----:B------:R-:W0:Y:S01]  /*cd90*/  LDS R7, [R0] ;  /* 0x0000000000077984 */ /* 0x000e220000000800 */
[----:B-1----:R-:W1:Y:S01]  /*cda0*/  LDC.64 R8, c[0x0][0x230] ;  /* 0x00008c00ff087b82 */ /* 0x002e620000000a00 */
[----:B------:R-:W-:Y:S02]  /*cdb0*/  IMAD R2, R239, R3, RZ ;  /* 0x00000003ef027224 */ /* 0x000fe400078e02ff */
[----:B------:R-:W-:Y:S02]  /*cdc0*/  IMAD.SHL.U32 R5, R238, 0x4, RZ ;  /* 0x00000004ee057824 */ /* 0x000fe400078e00ff */
[C---:B------:R-:W-:Y:S02]  /*cdd0*/  IMAD.SHL.U32 R3, R2.reuse, 0x4, RZ ;  /* 0x0000000402037824 */ /* 0x040fe400078e00ff */
[----:B------:R-:W-:-:S04]  /*cde0*/  IMAD.HI R4, R2, 0x4, RZ ;  /* 0x0000000402047827 */ /* 0x000fc800078e02ff */
[----:B------:R-:W-:Y:S01]  /*cdf0*/  IMAD.HI R6, R238, 0x4, RZ ;  /* 0x00000004ee067827 */ /* 0x000fe200078e02ff */
[----:B-1----:R-:W-:-:S04]  /*ce00*/  IADD3 R2, P0, P1, R5, R8, R3 ;  /* 0x0000000805027210 */ /* 0x002fc8000791e003 */
[----:B------:R-:W-:-:S05]  /*ce10*/  IADD3.X R3, R6, R9, R4, P0, P1 ;  /* 0x0000000906037210 */ /* 0x000fca00007e2404 */
[----:B0-----:R-:W-:Y:S01]  /*ce20*/  STG.E desc[UR60][R2.64], R7 ;  /* 0x0000000702007986 */ /* 0x001fe2000c10193c */
[----:B------:R-:W-:Y:S05]  /*ce30*/  EXIT ;  /* 0x000000000000794d */ /* 0x000fea0003800000 */
.L_x_2:
[----:B------:R-:W-:-:S00]  /*ce40*/  BRA `(.L_x_2) ;  /* 0xfffffffc00fc7947 */ /* 0x000fc0000383ffff */
[----:B------:R-:W-:-:S00]  /*ce50*/  NOP ;  /* 0x0000000000007918 */ /* 0x000fc00000000000 */
        /* <DEDUP_REMOVED lines=10> */
.L_x_3:


//--------------------- .nv.global.init           --------------------------
	.section	.nv.global.init,"aw",@progbits
.nv.global.init:
	.type		_$_str,@object
	.size		_$_str,(.L_0 - _$_str)
_$_str:
        /*0000*/ 	.byte	0x5f, 0x5f, 0x43, 0x55, 0x44, 0x41, 0x5f, 0x46, 0x54, 0x5a, 0x00
.L_0:


//--------------------- .nv.shared.attn_fwd       --------------------------
	.section	.nv.shared.attn_fwd,"aw",@nobits
	.sectionflags	@""
	.align	16
	.zero		1024


//--------------------- .nv.shared.reserved.0     --------------------------
	.section	.nv.shared.reserved.0,"aw",@nobits
	.weak		__nv_reservedSMEM_offset_0_alias
	.size		__nv_reservedSMEM_offset_0_alias, 0, 0
	.other		__nv_reservedSMEM_offset_0_alias,@"STO_CUDA_RESERVED_SHARED STV_DEFAULT"
__nv_reservedSMEM_offset_0_alias:
	.zero		0


//--------------------- .nv.constant0.attn_fwd    --------------------------
	.section	.nv.constant0.attn_fwd,"a",@progbits
	.sectionflags	@""
	.align	4
.nv.constant0.attn_fwd:
	.zero		664


//--------------------- SYMBOLS --------------------------

	.type		.nv.reservedSmem.offset0,@object
	.size		.nv.reservedSmem.offset0,0x4
